// auto-generated by cutlass_sweep.gemm — config: {"arch": "sm_100", "cluster_m": 1, "cluster_n": 1, "dtype": "bf16", "dtype_b": "bf16", "layout": "tt", "stages": 0, "tile_k": 128, "tile_m": 128, "tile_n": 64}
#include "cutlass/cutlass.h"
#include "cutlass/gemm/collective/collective_builder.hpp"
#include "cutlass/gemm/device/gemm_universal_adapter.h"
#include "cutlass/gemm/kernel/gemm_universal.hpp"
#include "cutlass/epilogue/collective/collective_builder.hpp"

using ElemA = cutlass::bfloat16_t;
using ElemB = cutlass::bfloat16_t;
using ElemCD = cutlass::bfloat16_t;
using Acc  = float;
using TileShape    = cute::Shape<cute::_128, cute::_64, cute::_128>;
using ClusterShape = cute::Shape<cute::_1, cute::_1, cute::_1>;

using CollectiveEpilogue = typename cutlass::epilogue::collective::CollectiveBuilder<
    cutlass::arch::Sm100, cutlass::arch::OpClassTensorOp,
    TileShape, ClusterShape,
    cutlass::epilogue::collective::EpilogueTileAuto,
    Acc, Acc,
    ElemCD, cutlass::layout::RowMajor, 128 / cutlass::sizeof_bits<ElemCD>::value,
    ElemCD, cutlass::layout::RowMajor, 128 / cutlass::sizeof_bits<ElemCD>::value,
    cutlass::epilogue::collective::EpilogueScheduleAuto
  >::CollectiveOp;

using CollectiveMainloop = typename cutlass::gemm::collective::CollectiveBuilder<
    cutlass::arch::Sm100, cutlass::arch::OpClassTensorOp,
    ElemA, cutlass::layout::ColumnMajor, 128 / cutlass::sizeof_bits<ElemA>::value,
    ElemB, cutlass::layout::ColumnMajor, 128 / cutlass::sizeof_bits<ElemB>::value,
    Acc,
    TileShape, ClusterShape,
    cutlass::gemm::collective::StageCountAutoCarveout<static_cast<int>(sizeof(typename CollectiveEpilogue::SharedStorage))>,
    cutlass::gemm::collective::KernelScheduleAuto
  >::CollectiveOp;

using GemmKernel = cutlass::gemm::kernel::GemmUniversal<
    cute::Shape<int,int,int,int>,
    CollectiveMainloop,
    CollectiveEpilogue
>;
using Gemm = cutlass::gemm::device::GemmUniversalAdapter<GemmKernel>;

// Force the device kernel symbol into the cubin without needing a host main.
auto* _anchor = &cutlass::device_kernel<GemmKernel>;


// ===== COMPILED SASS (sm_100a) =====

	.target	sm_100a

	.elftype	@"ET_EXEC"


//--------------------- .note.nv.tkinfo           --------------------------
	.section	.note.nv.tkinfo,"",@"SHT_NOTE"
	.sectionflags	@"SHF_NOTE_NV_TKINFO"
	.tkinfo
        /*0018*/ 	.word	0x00000002
        /*0030*/ 	.string	""
        /*0030*/ 	.string	"ptxas"
        /*0030*/ 	.string	"Cuda compilation tools, release 13.0, V13.0.88"
        /*0030*/ 	.string	"Build cuda_13.0.r13.0/compiler.36424714_0"
        /*0030*/ 	.string	"-arch sm_100a -m 64 "



//--------------------- .note.nv.cuinfo           --------------------------
	.section	.note.nv.cuinfo,"",@"SHT_NOTE"
	.sectionflags	@"SHF_NOTE_NV_CUINFO"
        /*0018*/ 	.short	0x0002
        /*001a*/ 	.short	0x0064
        /*001c*/ 	.short	0x0082
	.zero		2


//--------------------- .nv.info                  --------------------------
	.section	.nv.info,"",@"SHT_CUDA_INFO"
	.align	4


	//----- nvinfo : EIATTR_REGCOUNT
	.align		4
        /*0000*/ 	.byte	0x04, 0x2f
        /*0002*/ 	.short	(.L_19 - .L_18)
	.align		4
.L_18:
        /*0004*/ 	.word	index@(_ZN7cutlass13device_kernelINS_4gemm6kernel13GemmUniversalIN4cute5tupleIJiiiiEEENS1_10collective13CollectiveMmaINS1_35MainloopSm100TmaUmmaWarpSpecializedILi4ELi2ELi4ENS5_IJNS4_1CILi1EEESB_SB_EEEEENS5_IJNSA_ILi128EEENSA_ILi64EEESE_EEENS_10bfloat16_tENS5_IJSB_llEEESH_NS5_IJlSB_lEEENS4_8TiledMMAINS4_8MMA_AtomIJNS4_20SM100_MMA_F16BF16_SSISH_SH_fLi128ELi64ELNS4_4UMMA5MajorE1ELSO_0ELNSN_7ScaleInE0ELSP_0EEEEEENS4_6LayoutISC_NS5_IJNSA_ILi0EEEST_ST_EEEEENS5_IJNS4_10UnderscoreESW_SW_EEEEENS4_13SM90_TMA_LOADENS4_14ComposedLayoutINS4_7SwizzleILi3ELi4ELi3EEENS4_18smem_ptr_flag_bitsILi16EEENSS_INS5_IJSF_NSA_ILi8EEEEEENS5_IJSB_SF_EEEEEEEvNS4_8identityESZ_NS10_IS12_S14_NSS_INS5_IJS15_SF_EEENS5_IJSF_SB_EEEEEEEvS1A_EENS_8epilogue10collective18CollectiveEpilogueINS1G_23Sm100TmaWarpSpecializedILi3ELi2ELi32ELb1ELb0EEEJSG_NS5_IJNSS_ISE_SB_EENSS_INSA_ILi32EEESB_EEEEESH_SJ_SH_SJ_NS1G_6fusion15FusionCallbacksIS1K_NS1P_17LinearCombinationISH_fSH_fLNS_15FloatRoundStyleE2EEESG_S1O_JEEENS4_5SM1004TMEM4LOAD26SM100_TMEM_LOAD_32dp32b32xESZ_NS10_INS11_ILi2ELi4ELi3EEES14_NSS_INS5_IJS15_S1M_EEENS5_IJS1M_SB_EEEEEEENS4_39AutoVectorizingCopyWithAssumedAlignmentILi128EEENS4_14SM90_TMA_STOREES23_S25_S25_EEEvvEEEEvNT_6ParamsE)
        /*0008*/ 	.word	0x0000006f


	//----- nvinfo : EIATTR_FRAME_SIZE
	.align		4
.L_19:
        /*000c*/ 	.byte	0x04, 0x11
        /*000e*/ 	.short	(.L_21 - .L_20)
	.align		4
.L_20:
        /*0010*/ 	.word	index@($__internal_2_$__cuda_sm10x_tcgen05_guardrail_trap_unallocated_columns_being_dealloced)
        /*0014*/ 	.word	0x00000000


	//----- nvinfo : EIATTR_FRAME_SIZE
	.align		4
.L_21:
        /*0018*/ 	.byte	0x04, 0x11
        /*001a*/ 	.short	(.L_23 - .L_22)
	.align		4
.L_22:
        /*001c*/ 	.word	index@($__internal_1_$__cuda_sm10x_tcgen05_guardrail_trap_phase_invalid_during_alloc)
        /*0020*/ 	.word	0x00000000


	//----- nvinfo : EIATTR_FRAME_SIZE
	.align		4
.L_23:
        /*0024*/ 	.byte	0x04, 0x11
        /*0026*/ 	.short	(.L_25 - .L_24)
	.align		4
.L_24:
        /*0028*/ 	.word	index@($__internal_0_$__cuda_sm10x_tcgen05_guardrail_trap_col_being_dealloced_not_returned_by_alloc)
        /*002c*/ 	.word	0x00000000


	//----- nvinfo : EIATTR_FRAME_SIZE
	.align		4
.L_25:
        /*0030*/ 	.byte	0x04, 0x11
        /*0032*/ 	.short	(.L_27 - .L_26)
	.align		4
.L_26:
        /*0034*/ 	.word	index@(_ZN7cutlass13device_kernelINS_4gemm6kernel13GemmUniversalIN4cute5tupleIJiiiiEEENS1_10collective13CollectiveMmaINS1_35MainloopSm100TmaUmmaWarpSpecializedILi4ELi2ELi4ENS5_IJNS4_1CILi1EEESB_SB_EEEEENS5_IJNSA_ILi128EEENSA_ILi64EEESE_EEENS_10bfloat16_tENS5_IJSB_llEEESH_NS5_IJlSB_lEEENS4_8TiledMMAINS4_8MMA_AtomIJNS4_20SM100_MMA_F16BF16_SSISH_SH_fLi128ELi64ELNS4_4UMMA5MajorE1ELSO_0ELNSN_7ScaleInE0ELSP_0EEEEEENS4_6LayoutISC_NS5_IJNSA_ILi0EEEST_ST_EEEEENS5_IJNS4_10UnderscoreESW_SW_EEEEENS4_13SM90_TMA_LOADENS4_14ComposedLayoutINS4_7SwizzleILi3ELi4ELi3EEENS4_18smem_ptr_flag_bitsILi16EEENSS_INS5_IJSF_NSA_ILi8EEEEEENS5_IJSB_SF_EEEEEEEvNS4_8identityESZ_NS10_IS12_S14_NSS_INS5_IJS15_SF_EEENS5_IJSF_SB_EEEEEEEvS1A_EENS_8epilogue10collective18CollectiveEpilogueINS1G_23Sm100TmaWarpSpecializedILi3ELi2ELi32ELb1ELb0EEEJSG_NS5_IJNSS_ISE_SB_EENSS_INSA_ILi32EEESB_EEEEESH_SJ_SH_SJ_NS1G_6fusion15FusionCallbacksIS1K_NS1P_17LinearCombinationISH_fSH_fLNS_15FloatRoundStyleE2EEESG_S1O_JEEENS4_5SM1004TMEM4LOAD26SM100_TMEM_LOAD_32dp32b32xESZ_NS10_INS11_ILi2ELi4ELi3EEES14_NSS_INS5_IJS15_S1M_EEENS5_IJS1M_SB_EEEEEEENS4_39AutoVectorizingCopyWithAssumedAlignmentILi128EEENS4_14SM90_TMA_STOREES23_S25_S25_EEEvvEEEEvNT_6ParamsE)
        /*0038*/ 	.word	0x00000000


	//----- nvinfo : EIATTR_MIN_STACK_SIZE
	.align		4
.L_27:
        /*003c*/ 	.byte	0x04, 0x12
        /*003e*/ 	.short	(.L_29 - .L_28)
	.align		4
.L_28:
        /*0040*/ 	.word	index@(_ZN7cutlass13device_kernelINS_4gemm6kernel13GemmUniversalIN4cute5tupleIJiiiiEEENS1_10collective13CollectiveMmaINS1_35MainloopSm100TmaUmmaWarpSpecializedILi4ELi2ELi4ENS5_IJNS4_1CILi1EEESB_SB_EEEEENS5_IJNSA_ILi128EEENSA_ILi64EEESE_EEENS_10bfloat16_tENS5_IJSB_llEEESH_NS5_IJlSB_lEEENS4_8TiledMMAINS4_8MMA_AtomIJNS4_20SM100_MMA_F16BF16_SSISH_SH_fLi128ELi64ELNS4_4UMMA5MajorE1ELSO_0ELNSN_7ScaleInE0ELSP_0EEEEEENS4_6LayoutISC_NS5_IJNSA_ILi0EEEST_ST_EEEEENS5_IJNS4_10UnderscoreESW_SW_EEEEENS4_13SM90_TMA_LOADENS4_14ComposedLayoutINS4_7SwizzleILi3ELi4ELi3EEENS4_18smem_ptr_flag_bitsILi16EEENSS_INS5_IJSF_NSA_ILi8EEEEEENS5_IJSB_SF_EEEEEEEvNS4_8identityESZ_NS10_IS12_S14_NSS_INS5_IJS15_SF_EEENS5_IJSF_SB_EEEEEEEvS1A_EENS_8epilogue10collective18CollectiveEpilogueINS1G_23Sm100TmaWarpSpecializedILi3ELi2ELi32ELb1ELb0EEEJSG_NS5_IJNSS_ISE_SB_EENSS_INSA_ILi32EEESB_EEEEESH_SJ_SH_SJ_NS1G_6fusion15FusionCallbacksIS1K_NS1P_17LinearCombinationISH_fSH_fLNS_15FloatRoundStyleE2EEESG_S1O_JEEENS4_5SM1004TMEM4LOAD26SM100_TMEM_LOAD_32dp32b32xESZ_NS10_INS11_ILi2ELi4ELi3EEES14_NSS_INS5_IJS15_S1M_EEENS5_IJS1M_SB_EEEEEEENS4_39AutoVectorizingCopyWithAssumedAlignmentILi128EEENS4_14SM90_TMA_STOREES23_S25_S25_EEEvvEEEEvNT_6ParamsE)
        /*0044*/ 	.word	0x00000000
.L_29:


//--------------------- .nv.compat                --------------------------
	.section	.nv.compat,"",@"SHT_CUDA_COMPAT_INFO"
	.align	4
        /*0000*/ 	.byte	0x02, 0x09, 0x01, 0x00, 0x02, 0x02, 0x02, 0x00, 0x02, 0x05, 0x05, 0x00, 0x03, 0x07, 0x01, 0x01
        /*0010*/ 	.byte	0x02, 0x03, 0x01, 0x00, 0x02, 0x06, 0x01, 0x00, 0x04, 0x0b, 0x08, 0x00, 0x09, 0x00, 0x00, 0x00
        /*0020*/ 	.byte	0x00, 0x00, 0x00, 0x00


//--------------------- .nv.info._ZN7cutlass13device_kernelINS_4gemm6kernel13GemmUniversalIN4cute5tupleIJiiiiEEENS1_10collective13CollectiveMmaINS1_35MainloopSm100TmaUmmaWarpSpecializedILi4ELi2ELi4ENS5_IJNS4_1CILi1EEESB_SB_EEEEENS5_IJNSA_ILi128EEENSA_ILi64EEESE_EEENS_10bfloat16_tENS5_IJSB_llEEESH_NS5_IJlSB_lEEENS4_8TiledMMAINS4_8MMA_AtomIJNS4_20SM100_MMA_F16BF16_SSISH_SH_fLi128ELi64ELNS4_4UMMA5MajorE1ELSO_0ELNSN_7ScaleInE0ELSP_0EEEEEENS4_6LayoutISC_NS5_IJNSA_ILi0EEEST_ST_EEEEENS5_IJNS4_10UnderscoreESW_SW_EEEEENS4_13SM90_TMA_LOADENS4_14ComposedLayoutINS4_7SwizzleILi3ELi4ELi3EEENS4_18smem_ptr_flag_bitsILi16EEENSS_INS5_IJSF_NSA_ILi8EEEEEENS5_IJSB_SF_EEEEEEEvNS4_8identityESZ_NS10_IS12_S14_NSS_INS5_IJS15_SF_EEENS5_IJSF_SB_EEEEEEEvS1A_EENS_8epilogue10collective18CollectiveEpilogueINS1G_23Sm100TmaWarpSpecializedILi3ELi2ELi32ELb1ELb0EEEJSG_NS5_IJNSS_ISE_SB_EENSS_INSA_ILi32EEESB_EEEEESH_SJ_SH_SJ_NS1G_6fusion15FusionCallbacksIS1K_NS1P_17LinearCombinationISH_fSH_fLNS_15FloatRoundStyleE2EEESG_S1O_JEEENS4_5SM1004TMEM4LOAD26SM100_TMEM_LOAD_32dp32b32xESZ_NS10_INS11_ILi2ELi4ELi3EEES14_NSS_INS5_IJS15_S1M_EEENS5_IJS1M_SB_EEEEEEENS4_39AutoVectorizingCopyWithAssumedAlignmentILi128EEENS4_14SM90_TMA_STOREES23_S25_S25_EEEvvEEEEvNT_6ParamsE --------------------------
	.section	.nv.info._ZN7cutlass13device_kernelINS_4gemm6kernel13GemmUniversalIN4cute5tupleIJiiiiEEENS1_10collective13CollectiveMmaINS1_35MainloopSm100TmaUmmaWarpSpecializedILi4ELi2ELi4ENS5_IJNS4_1CILi1EEESB_SB_EEEEENS5_IJNSA_ILi128EEENSA_ILi64EEESE_EEENS_10bfloat16_tENS5_IJSB_llEEESH_NS5_IJlSB_lEEENS4_8TiledMMAINS4_8MMA_AtomIJNS4_20SM100_MMA_F16BF16_SSISH_SH_fLi128ELi64ELNS4_4UMMA5MajorE1ELSO_0ELNSN_7ScaleInE0ELSP_0EEEEEENS4_6LayoutISC_NS5_IJNSA_ILi0EEEST_ST_EEEEENS5_IJNS4_10UnderscoreESW_SW_EEEEENS4_13SM90_TMA_LOADENS4_14ComposedLayoutINS4_7SwizzleILi3ELi4ELi3EEENS4_18smem_ptr_flag_bitsILi16EEENSS_INS5_IJSF_NSA_ILi8EEEEEENS5_IJSB_SF_EEEEEEEvNS4_8identityESZ_NS10_IS12_S14_NSS_INS5_IJS15_SF_EEENS5_IJSF_SB_EEEEEEEvS1A_EENS_8epilogue10collective18CollectiveEpilogueINS1G_23Sm100TmaWarpSpecializedILi3ELi2ELi32ELb1ELb0EEEJSG_NS5_IJNSS_ISE_SB_EENSS_INSA_ILi32EEESB_EEEEESH_SJ_SH_SJ_NS1G_6fusion15FusionCallbacksIS1K_NS1P_17LinearCombinationISH_fSH_fLNS_15FloatRoundStyleE2EEESG_S1O_JEEENS4_5SM1004TMEM4LOAD26SM100_TMEM_LOAD_32dp32b32xESZ_NS10_INS11_ILi2ELi4ELi3EEES14_NSS_INS5_IJS15_S1M_EEENS5_IJS1M_SB_EEEEEEENS4_39AutoVectorizingCopyWithAssumedAlignmentILi128EEENS4_14SM90_TMA_STOREES23_S25_S25_EEEvvEEEEvNT_6ParamsE,"",@"SHT_CUDA_INFO"
	.sectionflags	@""
	.align	4


	//----- nvinfo : EIATTR_CUDA_API_VERSION
	.align		4
        /*0000*/ 	.byte	0x04, 0x37
        /*0002*/ 	.short	(.L_31 - .L_30)
.L_30:
        /*0004*/ 	.word	0x00000082


	//----- nvinfo : EIATTR_KPARAM_INFO
	.align		4
.L_31:
        /*0008*/ 	.byte	0x04, 0x17
        /*000a*/ 	.short	(.L_33 - .L_32)
.L_32:
        /*000c*/ 	.word	0x00000000
        /*0010*/ 	.short	0x0000
        /*0012*/ 	.short	0x0000
        /*0014*/ 	.byte	0x00, 0xf0, 0x01, 0x20


	//----- nvinfo : EIATTR_AT_ENTRY_FRAGMENTS
	.align		4
.L_33:
        /*0018*/ 	.byte	0x04, 0x4f
        /*001a*/ 	.short	(.L_35 - .L_34)


	//   ....[0]....
.L_34:
        /*001c*/ 	.word	0x00000006


	//----- nvinfo : EIATTR_RESERVED_SMEM_USED
	.align		4
.L_35:
        /*0020*/ 	.byte	0x01, 0x41
	.zero		2


	//----- nvinfo : EIATTR_SPARSE_MMA_MASK
	.align		4
        /*0024*/ 	.byte	0x03, 0x50
        /*0026*/ 	.short	0x0000


	//----- nvinfo : EIATTR_TCGEN05_1CTA_USED
	.align		4
        /*0028*/ 	.byte	0x01, 0x51
	.zero		2


	//----- nvinfo : EIATTR_MAXREG_COUNT
	.align		4
        /*002c*/ 	.byte	0x03, 0x1b
        /*002e*/ 	.short	0x00ff


	//----- nvinfo : EIATTR_NUM_BARRIERS
	.align		4
        /*0030*/ 	.byte	0x02, 0x4c
        /*0032*/ 	.byte	0x07
	.zero		1


	//----- nvinfo : EIATTR_EXTERNS
	.align		4
        /*0034*/ 	.byte	0x04, 0x0f
        /*0036*/ 	.short	(.L_37 - .L_36)


	//   ....[0]....
	.align		4
.L_36:
        /*0038*/ 	.word	index@(__assertfail)


	//----- nvinfo : EIATTR_MERCURY_ISA_VERSION
	.align		4
.L_37:
        /*003c*/ 	.byte	0x03, 0x5f
        /*003e*/ 	.short	0x0101


	//----- nvinfo : EIATTR_INT_WARP_WIDE_INSTR_OFFSETS
	.align		4
        /*0040*/ 	.byte	0x04, 0x31
        /*0042*/ 	.short	(.L_39 - .L_38)


	//   ....[0]....
.L_38:
        /*0044*/ 	.word	0x00001f20


	//   ....[1]....
        /*0048*/ 	.word	0x00003b20


	//   ....[2]....
        /*004c*/ 	.word	0x00003b50


	//   ....[3]....
        /*0050*/ 	.word	0x00003ba0


	//   ....[4]....
        /*0054*/ 	.word	0x00004490


	//   ....[5]....
        /*0058*/ 	.word	0x000044b0


	//   ....[6]....
        /*005c*/ 	.word	0x00004780


	//   ....[7]....
        /*0060*/ 	.word	0x000048b0


	//----- nvinfo : EIATTR_COOP_GROUP_MASK_REGIDS
	.align		4
.L_39:
        /*0064*/ 	.byte	0x04, 0x29
        /*0066*/ 	.short	(.L_41 - .L_40)


	//   ....[0]....
.L_40:
        /*0068*/ 	.word	0xffffffff


	//   ....[1]....
        /*006c*/ 	.word	0xffffffff


	//   ....[2]....
        /*0070*/ 	.word	0xffffffff


	//   ....[3]....
        /*0074*/ 	.word	0xffffffff


	//   ....[4]....
        /*0078*/ 	.word	0xffffffff


	//   ....[5]....
        /*007c*/ 	.word	0xffffffff


	//   ....[6]....
        /*0080*/ 	.word	0xffffffff


	//   ....[7]....
        /*0084*/ 	.word	0xffffffff


	//   ....[8]....
        /*0088*/ 	.word	0xffffffff


	//   ....[9]....
        /*008c*/ 	.word	0xffffffff


	//   ....[10]....
        /*0090*/ 	.word	0xffffffff


	//   ....[11]....
        /*0094*/ 	.word	0xffffffff


	//   ....[12]....
        /*0098*/ 	.word	0xffffffff


	//----- nvinfo : EIATTR_COOP_GROUP_INSTR_OFFSETS
	.align		4
.L_41:
        /*009c*/ 	.byte	0x04, 0x28
        /*009e*/ 	.short	(.L_43 - .L_42)


	//   ....[0]....
.L_42:
        /*00a0*/ 	.word	0x00000090


	//   ....[1]....
        /*00a4*/ 	.word	0x000004d0


	//   ....[2]....
        /*00a8*/ 	.word	0x00000640


	//   ....[3]....
        /*00ac*/ 	.word	0x000007c0


	//   ....[4]....
        /*00b0*/ 	.word	0x000008c0


	//   ....[5]....
        /*00b4*/ 	.word	0x00000a30


	//   ....[6]....
        /*00b8*/ 	.word	0x00000bd0


	//   ....[7]....
        /*00bc*/ 	.word	0x00001e00


	//   ....[8]....
        /*00c0*/ 	.word	0x00002be0


	//   ....[9]....
        /*00c4*/ 	.word	0x00002df0


	//   ....[10]....
        /*00c8*/ 	.word	0x00002e20


	//   ....[11]....
        /*00cc*/ 	.word	0x00003a10


	//   ....[12]....
        /*00d0*/ 	.word	0x00003c40


	//----- nvinfo : EIATTR_VRC_CTA_INIT_COUNT
	.align		4
.L_43:
        /*00d4*/ 	.byte	0x02, 0x4a
        /*00d6*/ 	.byte	0x80
	.zero		1


	//----- nvinfo : EIATTR_SYSCALL_OFFSETS
	.align		4
        /*00d8*/ 	.byte	0x04, 0x46
        /*00da*/ 	.short	(.L_45 - .L_44)


	//   ....[0]....
.L_44:
        /*00dc*/ 	.word	0x00005460


	//   ....[1]....
        /*00e0*/ 	.word	0x00005550


	//   ....[2]....
        /*00e4*/ 	.word	0x00005d90


	//   ....[3]....
        /*00e8*/ 	.word	0x00006a40


	//----- nvinfo : EIATTR_MBARRIER_INSTR_OFFSETS
	.align		4
.L_45:
        /*00ec*/ 	.byte	0x04, 0x39
        /*00ee*/ 	.short	(.L_47 - .L_46)


	//   ....[0]....
.L_46:
        /*00f0*/ 	.word	0x000005b0
        /*00f4*/ 	.word	0x000000ff
        /*00f8*/ 	.word	0x00000000
        /*00fc*/ 	.short	0x0100
        /*00fe*/ 	.byte	0x05
	.zero		1


	//   ....[1]....
        /*0100*/ 	.word	0x000005c0
        /*0104*/ 	.word	0x000000ff
        /*0108*/ 	.word	0x00000020
        /*010c*/ 	.short	0x0100
        /*010e*/ 	.byte	0x05
	.zero		1


	//   ....[2]....
        /*0110*/ 	.word	0x000005d0
        /*0114*/ 	.word	0x000000ff
        /*0118*/ 	.word	0x00000008
        /*011c*/ 	.short	0x0100
        /*011e*/ 	.byte	0x05
	.zero		1


	//   ....[3]....
        /*0120*/ 	.word	0x000005e0
        /*0124*/ 	.word	0x000000ff
        /*0128*/ 	.word	0x00000028
        /*012c*/ 	.short	0x0100
        /*012e*/ 	.byte	0x05
	.zero		1


	//   ....[4]....
        /*0130*/ 	.word	0x000005f0
        /*0134*/ 	.word	0x000000ff
        /*0138*/ 	.word	0x00000010
        /*013c*/ 	.short	0x0100
        /*013e*/ 	.byte	0x05
	.zero		1


	//   ....[5]....
        /*0140*/ 	.word	0x00000600
        /*0144*/ 	.word	0x000000ff
        /*0148*/ 	.word	0x00000030
        /*014c*/ 	.short	0x0100
        /*014e*/ 	.byte	0x05
	.zero		1


	//   ....[6]....
        /*0150*/ 	.word	0x00000610
        /*0154*/ 	.word	0x000000ff
        /*0158*/ 	.word	0x00000018
        /*015c*/ 	.short	0x0100
        /*015e*/ 	.byte	0x05
	.zero		1


	//   ....[7]....
        /*0160*/ 	.word	0x00000620
        /*0164*/ 	.word	0x000000ff
        /*0168*/ 	.word	0x00000038
        /*016c*/ 	.short	0x0100
        /*016e*/ 	.byte	0x05
	.zero		1


	//   ....[8]....
        /*0170*/ 	.word	0x00000750
        /*0174*/ 	.word	0x000000ff
        /*0178*/ 	.word	0x00000040
        /*017c*/ 	.short	0x0100
        /*017e*/ 	.byte	0x07
	.zero		1


	//   ....[9]....
        /*0180*/ 	.word	0x00000760
        /*0184*/ 	.word	0x000000ff
        /*0188*/ 	.word	0x00000058
        /*018c*/ 	.short	0x0100
        /*018e*/ 	.byte	0x07
	.zero		1


	//   ....[10]....
        /*0190*/ 	.word	0x00000770
        /*0194*/ 	.word	0x000000ff
        /*0198*/ 	.word	0x00000048
        /*019c*/ 	.short	0x0100
        /*019e*/ 	.byte	0x07
	.zero		1


	//   ....[11]....
        /*01a0*/ 	.word	0x00000780
        /*01a4*/ 	.word	0x000000ff
        /*01a8*/ 	.word	0x00000060
        /*01ac*/ 	.short	0x0100
        /*01ae*/ 	.byte	0x07
	.zero		1


	//   ....[12]....
        /*01b0*/ 	.word	0x00000790
        /*01b4*/ 	.word	0x000000ff
        /*01b8*/ 	.word	0x00000050
        /*01bc*/ 	.short	0x0100
        /*01be*/ 	.byte	0x07
	.zero		1


	//   ....[13]....
        /*01c0*/ 	.word	0x000007a0
        /*01c4*/ 	.word	0x000000ff
        /*01c8*/ 	.word	0x00000068
        /*01cc*/ 	.short	0x0100
        /*01ce*/ 	.byte	0x07
	.zero		1


	//   ....[14]....
        /*01d0*/ 	.word	0x00000890
        /*01d4*/ 	.word	0x000000ff
        /*01d8*/ 	.word	0x00000070
        /*01dc*/ 	.short	0x0100
        /*01de*/ 	.byte	0x05
	.zero		1


	//   ....[15]....
        /*01e0*/ 	.word	0x000008a0
        /*01e4*/ 	.word	0x000000ff
        /*01e8*/ 	.word	0x00000078
        /*01ec*/ 	.short	0x0100
        /*01ee*/ 	.byte	0x05
	.zero		1


	//   ....[16]....
        /*01f0*/ 	.word	0x000009e0
        /*01f4*/ 	.word	0x000000ff
        /*01f8*/ 	.word	0x00000080
        /*01fc*/ 	.short	0x0100
        /*01fe*/ 	.byte	0x05
	.zero		1


	//   ....[17]....
        /*0200*/ 	.word	0x000009f0
        /*0204*/ 	.word	0x000000ff
        /*0208*/ 	.word	0x00000090
        /*020c*/ 	.short	0x0100
        /*020e*/ 	.byte	0x05
	.zero		1


	//   ....[18]....
        /*0210*/ 	.word	0x00000a00
        /*0214*/ 	.word	0x000000ff
        /*0218*/ 	.word	0x00000088
        /*021c*/ 	.short	0x0100
        /*021e*/ 	.byte	0x05
	.zero		1


	//   ....[19]....
        /*0220*/ 	.word	0x00000a10
        /*0224*/ 	.word	0x000000ff
        /*0228*/ 	.word	0x00000098
        /*022c*/ 	.short	0x0100
        /*022e*/ 	.byte	0x05
	.zero		1


	//   ....[20]....
        /*0230*/ 	.word	0x00000b40
        /*0234*/ 	.word	0x000000ff
        /*0238*/ 	.word	0x000000a0
        /*023c*/ 	.short	0x0100
        /*023e*/ 	.byte	0x07
	.zero		1


	//   ....[21]....
        /*0240*/ 	.word	0x00000b50
        /*0244*/ 	.word	0x000000ff
        /*0248*/ 	.word	0x000000c0
        /*024c*/ 	.short	0x0100
        /*024e*/ 	.byte	0x07
	.zero		1


	//   ....[22]....
        /*0250*/ 	.word	0x00000b60
        /*0254*/ 	.word	0x000000ff
        /*0258*/ 	.word	0x000000a8
        /*025c*/ 	.short	0x0100
        /*025e*/ 	.byte	0x07
	.zero		1


	//   ....[23]....
        /*0260*/ 	.word	0x00000b70
        /*0264*/ 	.word	0x000000ff
        /*0268*/ 	.word	0x000000c8
        /*026c*/ 	.short	0x0100
        /*026e*/ 	.byte	0x07
	.zero		1


	//   ....[24]....
        /*0270*/ 	.word	0x00000b80
        /*0274*/ 	.word	0x000000ff
        /*0278*/ 	.word	0x000000b0
        /*027c*/ 	.short	0x0100
        /*027e*/ 	.byte	0x07
	.zero		1


	//   ....[25]....
        /*0280*/ 	.word	0x00000b90
        /*0284*/ 	.word	0x000000ff
        /*0288*/ 	.word	0x000000d0
        /*028c*/ 	.short	0x0100
        /*028e*/ 	.byte	0x07
	.zero		1


	//   ....[26]....
        /*0290*/ 	.word	0x00000ba0
        /*0294*/ 	.word	0x000000ff
        /*0298*/ 	.word	0x000000b8
        /*029c*/ 	.short	0x0100
        /*029e*/ 	.byte	0x07
	.zero		1


	//   ....[27]....
        /*02a0*/ 	.word	0x00000bb0
        /*02a4*/ 	.word	0x000000ff
        /*02a8*/ 	.word	0x000000d8
        /*02ac*/ 	.short	0x0100
        /*02ae*/ 	.byte	0x07
	.zero		1


	//   ....[28]....
        /*02b0*/ 	.word	0x00000ca0
        /*02b4*/ 	.word	0x000000ff
        /*02b8*/ 	.word	0x000000e0
        /*02bc*/ 	.short	0x0100
        /*02be*/ 	.byte	0x05
	.zero		1


	//   ....[29]....
        /*02c0*/ 	.word	0x00000cb0
        /*02c4*/ 	.word	0x000000ff
        /*02c8*/ 	.word	0x000000f0
        /*02cc*/ 	.short	0x0100
        /*02ce*/ 	.byte	0x05
	.zero		1


	//   ....[30]....
        /*02d0*/ 	.word	0x00000cc0
        /*02d4*/ 	.word	0x000000ff
        /*02d8*/ 	.word	0x000000e8
        /*02dc*/ 	.short	0x0100
        /*02de*/ 	.byte	0x05
	.zero		1


	//   ....[31]....
        /*02e0*/ 	.word	0x00000cd0
        /*02e4*/ 	.word	0x000000ff
        /*02e8*/ 	.word	0x000000f8
        /*02ec*/ 	.short	0x0100
        /*02ee*/ 	.byte	0x05
	.zero		1


	//   ....[32]....
        /*02f0*/ 	.word	0x000015a0
        /*02f4*/ 	.word	0x00000002
        /*02f8*/ 	.word	0x000000f0
        /*02fc*/ 	.short	0x010a
        /*02fe*/ 	.byte	0xff
	.zero		1


	//   ....[33]....
        /*0300*/ 	.word	0x000015d0
        /*0304*/ 	.word	0x00000002
        /*0308*/ 	.word	0x000000e0
        /*030c*/ 	.short	0x0101
        /*030e*/ 	.byte	0xff
	.zero		1


	//   ....[34]....
        /*0310*/ 	.word	0x000016a0
        /*0314*/ 	.word	0x000000ff
        /*0318*/ 	.word	0x00000020
        /*031c*/ 	.short	0x010a
        /*031e*/ 	.byte	0x08
	.zero		1


	//   ....[35]....
        /*0320*/ 	.word	0x00001750
        /*0324*/ 	.word	0x000000ff
        /*0328*/ 	.word	0x00000020
        /*032c*/ 	.short	0x010a
        /*032e*/ 	.byte	0x21
	.zero		1


	//   ....[36]....
        /*0330*/ 	.word	0x000018a0
        /*0334*/ 	.word	0x000000ff
        /*0338*/ 	.word	0x00000020
        /*033c*/ 	.short	0x010a
        /*033e*/ 	.byte	0x08
	.zero		1


	//   ....[37]....
        /*0340*/ 	.word	0x00001a60
        /*0344*/ 	.word	0x000000ff
        /*0348*/ 	.word	0x00000078
        /*034c*/ 	.short	0x0101
        /*034e*/ 	.byte	0x04
	.zero		1


	//   ....[38]....
        /*0350*/ 	.word	0x00001a80
        /*0354*/ 	.word	0x000000ff
        /*0358*/ 	.word	0x00000020
        /*035c*/ 	.short	0x010a
        /*035e*/ 	.byte	0x08
	.zero		1


	//   ....[39]....
        /*0360*/ 	.word	0x00001b10
        /*0364*/ 	.word	0x000000ff
        /*0368*/ 	.word	0x00000020
        /*036c*/ 	.short	0x010a
        /*036e*/ 	.byte	0x21
	.zero		1


	//   ....[40]....
        /*0370*/ 	.word	0x00001c60
        /*0374*/ 	.word	0x000000ff
        /*0378*/ 	.word	0x00000020
        /*037c*/ 	.short	0x010a
        /*037e*/ 	.byte	0x08
	.zero		1


	//   ....[41]....
        /*0380*/ 	.word	0x00001e30
        /*0384*/ 	.word	0x00000002
        /*0388*/ 	.word	0x00000080
        /*038c*/ 	.short	0x010a
        /*038e*/ 	.byte	0xff
	.zero		1


	//   ....[42]....
        /*0390*/ 	.word	0x00001ef0
        /*0394*/ 	.word	0x00000002
        /*0398*/ 	.word	0x00000000
        /*039c*/ 	.short	0x0101
        /*039e*/ 	.byte	0xff
	.zero		1


	//   ....[43]....
        /*03a0*/ 	.word	0x00002450
        /*03a4*/ 	.word	0x000000ff
        /*03a8*/ 	.word	0x00000000
        /*03ac*/ 	.short	0x010a
        /*03ae*/ 	.byte	0x05
	.zero		1


	//   ....[44]....
        /*03b0*/ 	.word	0x000024e0
        /*03b4*/ 	.word	0x000000ff
        /*03b8*/ 	.word	0x00000000
        /*03bc*/ 	.short	0x010a
        /*03be*/ 	.byte	0x05
	.zero		1


	//   ....[45]....
        /*03c0*/ 	.word	0x00002570
        /*03c4*/ 	.word	0x000000ff
        /*03c8*/ 	.word	0x00000000
        /*03cc*/ 	.short	0x010a
        /*03ce*/ 	.byte	0x05
	.zero		1


	//   ....[46]....
        /*03d0*/ 	.word	0x00002610
        /*03d4*/ 	.word	0x00000000
        /*03d8*/ 	.word	0x00000000
        /*03dc*/ 	.short	0x010a
        /*03de*/ 	.byte	0xff
	.zero		1


	//   ....[47]....
        /*03e0*/ 	.word	0x00002730
        /*03e4*/ 	.word	0x00000000
        /*03e8*/ 	.word	0x000000e0
        /*03ec*/ 	.short	0x010a
        /*03ee*/ 	.byte	0xff
	.zero		1


	//   ....[48]....
        /*03f0*/ 	.word	0x000027a0
        /*03f4*/ 	.word	0x00000000
        /*03f8*/ 	.word	0x00000000
        /*03fc*/ 	.short	0x0101
        /*03fe*/ 	.byte	0xff
	.zero		1


	//   ....[49]....
        /*0400*/ 	.word	0x000027c0
        /*0404*/ 	.word	0x000000ff
        /*0408*/ 	.word	0x00000090
        /*040c*/ 	.short	0x010a
        /*040e*/ 	.byte	0x05
	.zero		1


	//   ....[50]....
        /*0410*/ 	.word	0x000028e0
        /*0414*/ 	.word	0x00000000
        /*0418*/ 	.word	0x00000080
        /*041c*/ 	.short	0x010a
        /*041e*/ 	.byte	0xff
	.zero		1


	//   ....[51]....
        /*0420*/ 	.word	0x000029e0
        /*0424*/ 	.word	0x00000000
        /*0428*/ 	.word	0x00000000
        /*042c*/ 	.short	0x0101
        /*042e*/ 	.byte	0xff
	.zero		1


	//   ....[52]....
        /*0430*/ 	.word	0x00002a70
        /*0434*/ 	.word	0x000000ff
        /*0438*/ 	.word	0x00000090
        /*043c*/ 	.short	0x0106
        /*043e*/ 	.byte	0x05
	.zero		1


	//   ....[53]....
        /*0440*/ 	.word	0x00002a90
        /*0444*/ 	.word	0x000000ff
        /*0448*/ 	.word	0x00000090
        /*044c*/ 	.short	0x010a
        /*044e*/ 	.byte	0x05
	.zero		1


	//   ....[54]....
        /*0450*/ 	.word	0x00002b20
        /*0454*/ 	.word	0x000000ff
        /*0458*/ 	.word	0x00000090
        /*045c*/ 	.short	0x0106
        /*045e*/ 	.byte	0x04
	.zero		1


	//   ....[55]....
        /*0460*/ 	.word	0x00002b60
        /*0464*/ 	.word	0x00000000
        /*0468*/ 	.word	0x00000090
        /*046c*/ 	.short	0x010a
        /*046e*/ 	.byte	0xff
	.zero		1


	//   ....[56]....
        /*0470*/ 	.word	0x00003120
        /*0474*/ 	.word	0x00000000
        /*0478*/ 	.word	0x00000080
        /*047c*/ 	.short	0x010a
        /*047e*/ 	.byte	0xff
	.zero		1


	//   ....[57]....
        /*0480*/ 	.word	0x00003220
        /*0484*/ 	.word	0x00000003
        /*0488*/ 	.word	0x00000000
        /*048c*/ 	.short	0x0101
        /*048e*/ 	.byte	0xff
	.zero		1


	//   ....[58]....
        /*0490*/ 	.word	0x00003230
        /*0494*/ 	.word	0x000000ff
        /*0498*/ 	.word	0x00000000
        /*049c*/ 	.short	0x010a
        /*049e*/ 	.byte	0x07
	.zero		1


	//   ....[59]....
        /*04a0*/ 	.word	0x00003260
        /*04a4*/ 	.word	0x000000ff
        /*04a8*/ 	.word	0x000000c0
        /*04ac*/ 	.short	0x010a
        /*04ae*/ 	.byte	0x06
	.zero		1


	//   ....[60]....
        /*04b0*/ 	.word	0x00003330
        /*04b4*/ 	.word	0x000000ff
        /*04b8*/ 	.word	0x00000000
        /*04bc*/ 	.short	0x010a
        /*04be*/ 	.byte	0x0b
	.zero		1


	//   ....[61]....
        /*04c0*/ 	.word	0x00003460
        /*04c4*/ 	.word	0x000000ff
        /*04c8*/ 	.word	0x00000000
        /*04cc*/ 	.short	0x010a
        /*04ce*/ 	.byte	0x22
	.zero		1


	//   ....[62]....
        /*04d0*/ 	.word	0x00003840
        /*04d4*/ 	.word	0x000000ff
        /*04d8*/ 	.word	0x00000000
        /*04dc*/ 	.short	0x010a
        /*04de*/ 	.byte	0x06
	.zero		1


	//   ....[63]....
        /*04e0*/ 	.word	0x000038d0
        /*04e4*/ 	.word	0x000000ff
        /*04e8*/ 	.word	0x00000000
        /*04ec*/ 	.short	0x010a
        /*04ee*/ 	.byte	0x06
	.zero		1


	//   ....[64]....
        /*04f0*/ 	.word	0x00003960
        /*04f4*/ 	.word	0x000000ff
        /*04f8*/ 	.word	0x00000000
        /*04fc*/ 	.short	0x010a
        /*04fe*/ 	.byte	0x06
	.zero		1


	//   ....[65]....
        /*0500*/ 	.word	0x000039f0
        /*0504*/ 	.word	0x000000ff
        /*0508*/ 	.word	0x00000000
        /*050c*/ 	.short	0x010a
        /*050e*/ 	.byte	0x07
	.zero		1


	//   ....[66]....
        /*0510*/ 	.word	0x00003e30
        /*0514*/ 	.word	0x00000000
        /*0518*/ 	.word	0x00000080
        /*051c*/ 	.short	0x010a
        /*051e*/ 	.byte	0xff
	.zero		1


	//   ....[67]....
        /*0520*/ 	.word	0x00003ef0
        /*0524*/ 	.word	0x00000000
        /*0528*/ 	.word	0x00000000
        /*052c*/ 	.short	0x0101
        /*052e*/ 	.byte	0xff
	.zero		1


	//   ....[68]....
        /*0530*/ 	.word	0x00004210
        /*0534*/ 	.word	0x000000ff
        /*0538*/ 	.word	0x00000078
        /*053c*/ 	.short	0x010a
        /*053e*/ 	.byte	0x07
	.zero		1


	//   ....[69]....
        /*0540*/ 	.word	0x00004430
        /*0544*/ 	.word	0x000000ff
        /*0548*/ 	.word	0x00000058
        /*054c*/ 	.short	0x010a
        /*054e*/ 	.byte	0x0f
	.zero		1


	//   ....[70]....
        /*0550*/ 	.word	0x00004630
        /*0554*/ 	.word	0x000000ff
        /*0558*/ 	.word	0x00000040
        /*055c*/ 	.short	0x010b
        /*055e*/ 	.byte	0x0f
	.zero		1


	//   ....[71]....
        /*0560*/ 	.word	0x00004680
        /*0564*/ 	.word	0x000000ff
        /*0568*/ 	.word	0x00000000
        /*056c*/ 	.short	0x0101
        /*056e*/ 	.byte	0x10
	.zero		1


	//   ....[72]....
        /*0570*/ 	.word	0x000046c0
        /*0574*/ 	.word	0x000000ff
        /*0578*/ 	.word	0x00000058
        /*057c*/ 	.short	0x010a
        /*057e*/ 	.byte	0x0d
	.zero		1


	//   ....[73]....
        /*0580*/ 	.word	0x00004900
        /*0584*/ 	.word	0x000000ff
        /*0588*/ 	.word	0x00000040
        /*058c*/ 	.short	0x010b
        /*058e*/ 	.byte	0x0d
	.zero		1


	//   ....[74]....
        /*0590*/ 	.word	0x00004970
        /*0594*/ 	.word	0x000000ff
        /*0598*/ 	.word	0x00000000
        /*059c*/ 	.short	0x0101
        /*059e*/ 	.byte	0x0f
	.zero		1


	//   ....[75]....
        /*05a0*/ 	.word	0x000049c0
        /*05a4*/ 	.word	0x000000ff
        /*05a8*/ 	.word	0x00000000
        /*05ac*/ 	.short	0x010a
        /*05ae*/ 	.byte	0x04
	.zero		1


	//   ....[76]....
        /*05b0*/ 	.word	0x00004a50
        /*05b4*/ 	.word	0x000000ff
        /*05b8*/ 	.word	0x00000000
        /*05bc*/ 	.short	0x010a
        /*05be*/ 	.byte	0x04
	.zero		1


	//   ....[77]....
        /*05c0*/ 	.word	0x00004af0
        /*05c4*/ 	.word	0x00000000
        /*05c8*/ 	.word	0x00000000
        /*05cc*/ 	.short	0x010a
        /*05ce*/ 	.byte	0xff
	.zero		1


	//   ....[78]....
        /*05d0*/ 	.word	0x00004e30
        /*05d4*/ 	.word	0x00000000
        /*05d8*/ 	.word	0x00000080
        /*05dc*/ 	.short	0x010a
        /*05de*/ 	.byte	0xff
	.zero		1


	//   ....[79]....
        /*05e0*/ 	.word	0x00004f40
        /*05e4*/ 	.word	0x00000000
        /*05e8*/ 	.word	0x00000000
        /*05ec*/ 	.short	0x0101
        /*05ee*/ 	.byte	0xff
	.zero		1


	//   ....[80]....
        /*05f0*/ 	.word	0x000059e0
        /*05f4*/ 	.word	0x00000000
        /*05f8*/ 	.word	0x00000040
        /*05fc*/ 	.short	0x010a
        /*05fe*/ 	.byte	0xff
	.zero		1


	//   ....[81]....
        /*0600*/ 	.word	0x00005a50
        /*0604*/ 	.word	0x00000049
        /*0608*/ 	.word	0x000000a0
        /*060c*/ 	.short	0x010a
        /*060e*/ 	.byte	0xff
	.zero		1


	//   ....[82]....
        /*0610*/ 	.word	0x00005b40
        /*0614*/ 	.word	0x00000000
        /*0618*/ 	.word	0x00000040
        /*061c*/ 	.short	0x010a
        /*061e*/ 	.byte	0xff
	.zero		1


	//   ....[83]....
        /*0620*/ 	.word	0x00005c70
        /*0624*/ 	.word	0x00000049
        /*0628*/ 	.word	0x000000a0
        /*062c*/ 	.short	0x010a
        /*062e*/ 	.byte	0xff
	.zero		1


	//   ....[84]....
        /*0630*/ 	.word	0x00006780
        /*0634*/ 	.word	0x00000000
        /*0638*/ 	.word	0x00000000
        /*063c*/ 	.short	0x0101
        /*063e*/ 	.byte	0xff
	.zero		1


	//   ....[85]....
        /*0640*/ 	.word	0x00006790
        /*0644*/ 	.word	0x00000002
        /*0648*/ 	.word	0x00000040
        /*064c*/ 	.short	0x010a
        /*064e*/ 	.byte	0xff
	.zero		1


	//   ....[86]....
        /*0650*/ 	.word	0x00006860
        /*0654*/ 	.word	0x00000002
        /*0658*/ 	.word	0x00000040
        /*065c*/ 	.short	0x010a
        /*065e*/ 	.byte	0xff
	.zero		1


	//   ....[87]....
        /*0660*/ 	.word	0x00006bd0
        /*0664*/ 	.word	0x000000ff
        /*0668*/ 	.word	0x00000000
        /*066c*/ 	.short	0x0101
        /*066e*/ 	.byte	0x05
	.zero		1


	//   ....[88]....
        /*0670*/ 	.word	0x00007500
        /*0674*/ 	.word	0x00000000
        /*0678*/ 	.word	0x00000000
        /*067c*/ 	.short	0x0101
        /*067e*/ 	.byte	0xff
	.zero		1


	//   ....[89]....
        /*0680*/ 	.word	0x00007770
        /*0684*/ 	.word	0x000000ff
        /*0688*/ 	.word	0x00000000
        /*068c*/ 	.short	0x0101
        /*068e*/ 	.byte	0x04
	.zero		1


	//   ....[90]....
        /*0690*/ 	.word	0x00007790
        /*0694*/ 	.word	0x00000002
        /*0698*/ 	.word	0x000000f0
        /*069c*/ 	.short	0x010a
        /*069e*/ 	.byte	0xff
	.zero		1


	//   ....[91]....
        /*06a0*/ 	.word	0x000077f0
        /*06a4*/ 	.word	0x00000002
        /*06a8*/ 	.word	0x00000020
        /*06ac*/ 	.short	0x010a
        /*06ae*/ 	.byte	0xff
	.zero		1


	//   ....[92]....
        /*06b0*/ 	.word	0x00007850
        /*06b4*/ 	.word	0x00000002
        /*06b8*/ 	.word	0x00000020
        /*06bc*/ 	.short	0x010a
        /*06be*/ 	.byte	0xff
	.zero		1


	//   ....[93]....
        /*06c0*/ 	.word	0x000078a0
        /*06c4*/ 	.word	0x00000002
        /*06c8*/ 	.word	0x00000080
        /*06cc*/ 	.short	0x010a
        /*06ce*/ 	.byte	0xff
	.zero		1


	//   ....[94]....
        /*06d0*/ 	.word	0x00007900
        /*06d4*/ 	.word	0x00000000
        /*06d8*/ 	.word	0x00000000
        /*06dc*/ 	.short	0x010a
        /*06de*/ 	.byte	0xff
	.zero		1


	//   ....[95]....
        /*06e0*/ 	.word	0x00007960
        /*06e4*/ 	.word	0x00000000
        /*06e8*/ 	.word	0x00000000
        /*06ec*/ 	.short	0x010a
        /*06ee*/ 	.byte	0xff
	.zero		1


	//   ....[96]....
        /*06f0*/ 	.word	0x000079c0
        /*06f4*/ 	.word	0x00000000
        /*06f8*/ 	.word	0x00000000
        /*06fc*/ 	.short	0x010a
        /*06fe*/ 	.byte	0xff
	.zero		1


	//   ....[97]....
        /*0700*/ 	.word	0x00007a10
        /*0704*/ 	.word	0x00000000
        /*0708*/ 	.word	0x000000e0
        /*070c*/ 	.short	0x010a
        /*070e*/ 	.byte	0xff
	.zero		1


	//   ....[98]....
        /*0710*/ 	.word	0x00007a70
        /*0714*/ 	.word	0x00000000
        /*0718*/ 	.word	0x00000090
        /*071c*/ 	.short	0x010a
        /*071e*/ 	.byte	0xff
	.zero		1


	//   ....[99]....
        /*0720*/ 	.word	0x00007ac0
        /*0724*/ 	.word	0x00000000
        /*0728*/ 	.word	0x00000080
        /*072c*/ 	.short	0x010a
        /*072e*/ 	.byte	0xff
	.zero		1


	//   ....[100]....
        /*0730*/ 	.word	0x00007b20
        /*0734*/ 	.word	0x00000000
        /*0738*/ 	.word	0x00000090
        /*073c*/ 	.short	0x010a
        /*073e*/ 	.byte	0xff
	.zero		1


	//   ....[101]....
        /*0740*/ 	.word	0x00007b70
        /*0744*/ 	.word	0x00000000
        /*0748*/ 	.word	0x00000080
        /*074c*/ 	.short	0x010a
        /*074e*/ 	.byte	0xff
	.zero		1


	//   ....[102]....
        /*0750*/ 	.word	0x00007bd0
        /*0754*/ 	.word	0x00000002
        /*0758*/ 	.word	0x000000c0
        /*075c*/ 	.short	0x010a
        /*075e*/ 	.byte	0xff
	.zero		1


	//   ....[103]....
        /*0760*/ 	.word	0x00007c30
        /*0764*/ 	.word	0x00000000
        /*0768*/ 	.word	0x00000000
        /*076c*/ 	.short	0x010a
        /*076e*/ 	.byte	0xff
	.zero		1


	//   ....[104]....
        /*0770*/ 	.word	0x00007c90
        /*0774*/ 	.word	0x00000000
        /*0778*/ 	.word	0x00000000
        /*077c*/ 	.short	0x010a
        /*077e*/ 	.byte	0xff
	.zero		1


	//   ....[105]....
        /*0780*/ 	.word	0x00007cf0
        /*0784*/ 	.word	0x00000000
        /*0788*/ 	.word	0x00000000
        /*078c*/ 	.short	0x010a
        /*078e*/ 	.byte	0xff
	.zero		1


	//   ....[106]....
        /*0790*/ 	.word	0x00007d50
        /*0794*/ 	.word	0x00000000
        /*0798*/ 	.word	0x00000000
        /*079c*/ 	.short	0x010a
        /*079e*/ 	.byte	0xff
	.zero		1


	//   ....[107]....
        /*07a0*/ 	.word	0x00007db0
        /*07a4*/ 	.word	0x00000000
        /*07a8*/ 	.word	0x00000000
        /*07ac*/ 	.short	0x010a
        /*07ae*/ 	.byte	0xff
	.zero		1


	//   ....[108]....
        /*07b0*/ 	.word	0x00007e00
        /*07b4*/ 	.word	0x00000000
        /*07b8*/ 	.word	0x00000080
        /*07bc*/ 	.short	0x010a
        /*07be*/ 	.byte	0xff
	.zero		1


	//   ....[109]....
        /*07c0*/ 	.word	0x00007e60
        /*07c4*/ 	.word	0x00000000
        /*07c8*/ 	.word	0x00000078
        /*07cc*/ 	.short	0x010a
        /*07ce*/ 	.byte	0xff
	.zero		1


	//   ....[110]....
        /*07d0*/ 	.word	0x00007ec0
        /*07d4*/ 	.word	0x00000000
        /*07d8*/ 	.word	0x00000058
        /*07dc*/ 	.short	0x010a
        /*07de*/ 	.byte	0xff
	.zero		1


	//   ....[111]....
        /*07e0*/ 	.word	0x00007f20
        /*07e4*/ 	.word	0x00000000
        /*07e8*/ 	.word	0x00000058
        /*07ec*/ 	.short	0x010a
        /*07ee*/ 	.byte	0xff
	.zero		1


	//   ....[112]....
        /*07f0*/ 	.word	0x00007f80
        /*07f4*/ 	.word	0x00000000
        /*07f8*/ 	.word	0x00000000
        /*07fc*/ 	.short	0x010a
        /*07fe*/ 	.byte	0xff
	.zero		1


	//   ....[113]....
        /*0800*/ 	.word	0x00007fe0
        /*0804*/ 	.word	0x00000000
        /*0808*/ 	.word	0x00000000
        /*080c*/ 	.short	0x010a
        /*080e*/ 	.byte	0xff
	.zero		1


	//   ....[114]....
        /*0810*/ 	.word	0x00008030
        /*0814*/ 	.word	0x00000000
        /*0818*/ 	.word	0x00000080
        /*081c*/ 	.short	0x010a
        /*081e*/ 	.byte	0xff
	.zero		1


	//   ....[115]....
        /*0820*/ 	.word	0x00008080
        /*0824*/ 	.word	0x00000000
        /*0828*/ 	.word	0x00000040
        /*082c*/ 	.short	0x010a
        /*082e*/ 	.byte	0xff
	.zero		1


	//   ....[116]....
        /*0830*/ 	.word	0x000080d0
        /*0834*/ 	.word	0x00000049
        /*0838*/ 	.word	0x000000a0
        /*083c*/ 	.short	0x010a
        /*083e*/ 	.byte	0xff
	.zero		1


	//   ....[117]....
        /*0840*/ 	.word	0x00008120
        /*0844*/ 	.word	0x00000002
        /*0848*/ 	.word	0x00000040
        /*084c*/ 	.short	0x010a
        /*084e*/ 	.byte	0xff
	.zero		1


	//----- nvinfo : EIATTR_NUM_MBARRIERS
	.align		4
.L_47:
        /*0850*/ 	.byte	0x03, 0x38
        /*0852*/ 	.short	0x0020


	//----- nvinfo : EIATTR_EXIT_INSTR_OFFSETS
	.align		4
        /*0854*/ 	.byte	0x04, 0x1c
        /*0856*/ 	.short	(.L_49 - .L_48)


	//   ....[0]....
.L_48:
        /*0858*/ 	.word	0x00002640


	//   ....[1]....
        /*085c*/ 	.word	0x00002b30


	//   ....[2]....
        /*0860*/ 	.word	0x00002b90


	//   ....[3]....
        /*0864*/ 	.word	0x00003c50


	//   ....[4]....
        /*0868*/ 	.word	0x00004b20


	//   ....[5]....
        /*086c*/ 	.word	0x00004b60


	//   ....[6]....
        /*0870*/ 	.word	0x00007660


	//   ....[7]....
        /*0874*/ 	.word	0x000076e0


	//   ....[8]....
        /*0878*/ 	.word	0x00007710


	//   ....[9]....
        /*087c*/ 	.word	0x00007780


	//----- nvinfo : EIATTR_MAX_THREADS
	.align		4
.L_49:
        /*0880*/ 	.byte	0x04, 0x05
        /*0882*/ 	.short	(.L_51 - .L_50)
.L_50:
        /*0884*/ 	.word	0x00000100
        /*0888*/ 	.word	0x00000001
        /*088c*/ 	.word	0x00000001


	//----- nvinfo : EIATTR_CRS_STACK_SIZE
	.align		4
.L_51:
        /*0890*/ 	.byte	0x04, 0x1e
        /*0892*/ 	.short	(.L_53 - .L_52)
.L_52:
        /*0894*/ 	.word	0x00000000


	//----- nvinfo : EIATTR_CBANK_PARAM_SIZE
	.align		4
.L_53:
        /*0898*/ 	.byte	0x03, 0x19
        /*089a*/ 	.short	0x0800


	//----- nvinfo : EIATTR_PARAM_CBANK
	.align		4
        /*089c*/ 	.byte	0x04, 0x0a
        /*089e*/ 	.short	(.L_55 - .L_54)
	.align		4
.L_54:
        /*08a0*/ 	.word	index@(.nv.constant0._ZN7cutlass13device_kernelINS_4gemm6kernel13GemmUniversalIN4cute5tupleIJiiiiEEENS1_10collective13CollectiveMmaINS1_35MainloopSm100TmaUmmaWarpSpecializedILi4ELi2ELi4ENS5_IJNS4_1CILi1EEESB_SB_EEEEENS5_IJNSA_ILi128EEENSA_ILi64EEESE_EEENS_10bfloat16_tENS5_IJSB_llEEESH_NS5_IJlSB_lEEENS4_8TiledMMAINS4_8MMA_AtomIJNS4_20SM100_MMA_F16BF16_SSISH_SH_fLi128ELi64ELNS4_4UMMA5MajorE1ELSO_0ELNSN_7ScaleInE0ELSP_0EEEEEENS4_6LayoutISC_NS5_IJNSA_ILi0EEEST_ST_EEEEENS5_IJNS4_10UnderscoreESW_SW_EEEEENS4_13SM90_TMA_LOADENS4_14ComposedLayoutINS4_7SwizzleILi3ELi4ELi3EEENS4_18smem_ptr_flag_bitsILi16EEENSS_INS5_IJSF_NSA_ILi8EEEEEENS5_IJSB_SF_EEEEEEEvNS4_8identityESZ_NS10_IS12_S14_NSS_INS5_IJS15_SF_EEENS5_IJSF_SB_EEEEEEEvS1A_EENS_8epilogue10collective18CollectiveEpilogueINS1G_23Sm100TmaWarpSpecializedILi3ELi2ELi32ELb1ELb0EEEJSG_NS5_IJNSS_ISE_SB_EENSS_INSA_ILi32EEESB_EEEEESH_SJ_SH_SJ_NS1G_6fusion15FusionCallbacksIS1K_NS1P_17LinearCombinationISH_fSH_fLNS_15FloatRoundStyleE2EEESG_S1O_JEEENS4_5SM1004TMEM4LOAD26SM100_TMEM_LOAD_32dp32b32xESZ_NS10_INS11_ILi2ELi4ELi3EEES14_NSS_INS5_IJS15_S1M_EEENS5_IJS1M_SB_EEEEEEENS4_39AutoVectorizingCopyWithAssumedAlignmentILi128EEENS4_14SM90_TMA_STOREES23_S25_S25_EEEvvEEEEvNT_6ParamsE)
        /*08a4*/ 	.short	0x0380
        /*08a6*/ 	.short	0x0800


	//----- nvinfo : EIATTR_SW_WAR
	.align		4
.L_55:
        /*08a8*/ 	.byte	0x04, 0x36
        /*08aa*/ 	.short	(.L_57 - .L_56)
.L_56:
        /*08ac*/ 	.word	0x00000008
.L_57:


//--------------------- .nv.callgraph             --------------------------
	.section	.nv.callgraph,"",@"SHT_CUDA_CALLGRAPH"
	.align	4
	.sectionentsize	8
	.align		4
        /*0000*/ 	.word	0x00000000
	.align		4
        /*0004*/ 	.word	0xffffffff
	.align		4
        /*0008*/ 	.word	index@(_ZN7cutlass13device_kernelINS_4gemm6kernel13GemmUniversalIN4cute5tupleIJiiiiEEENS1_10collective13CollectiveMmaINS1_35MainloopSm100TmaUmmaWarpSpecializedILi4ELi2ELi4ENS5_IJNS4_1CILi1EEESB_SB_EEEEENS5_IJNSA_ILi128EEENSA_ILi64EEESE_EEENS_10bfloat16_tENS5_IJSB_llEEESH_NS5_IJlSB_lEEENS4_8TiledMMAINS4_8MMA_AtomIJNS4_20SM100_MMA_F16BF16_SSISH_SH_fLi128ELi64ELNS4_4UMMA5MajorE1ELSO_0ELNSN_7ScaleInE0ELSP_0EEEEEENS4_6LayoutISC_NS5_IJNSA_ILi0EEEST_ST_EEEEENS5_IJNS4_10UnderscoreESW_SW_EEEEENS4_13SM90_TMA_LOADENS4_14ComposedLayoutINS4_7SwizzleILi3ELi4ELi3EEENS4_18smem_ptr_flag_bitsILi16EEENSS_INS5_IJSF_NSA_ILi8EEEEEENS5_IJSB_SF_EEEEEEEvNS4_8identityESZ_NS10_IS12_S14_NSS_INS5_IJS15_SF_EEENS5_IJSF_SB_EEEEEEEvS1A_EENS_8epilogue10collective18CollectiveEpilogueINS1G_23Sm100TmaWarpSpecializedILi3ELi2ELi32ELb1ELb0EEEJSG_NS5_IJNSS_ISE_SB_EENSS_INSA_ILi32EEESB_EEEEESH_SJ_SH_SJ_NS1G_6fusion15FusionCallbacksIS1K_NS1P_17LinearCombinationISH_fSH_fLNS_15FloatRoundStyleE2EEESG_S1O_JEEENS4_5SM1004TMEM4LOAD26SM100_TMEM_LOAD_32dp32b32xESZ_NS10_INS11_ILi2ELi4ELi3EEES14_NSS_INS5_IJS15_S1M_EEENS5_IJS1M_SB_EEEEEEENS4_39AutoVectorizingCopyWithAssumedAlignmentILi128EEENS4_14SM90_TMA_STOREES23_S25_S25_EEEvvEEEEvNT_6ParamsE)
	.align		4
        /*000c*/ 	.word	index@(__assertfail)
	.align		4
        /*0010*/ 	.word	0x00000000
	.align		4
        /*0014*/ 	.word	0xfffffffe
	.align		4
        /*0018*/ 	.word	0x00000000
	.align		4
        /*001c*/ 	.word	0xfffffffd
	.align		4
        /*0020*/ 	.word	0x00000000
	.align		4
        /*0024*/ 	.word	0xfffffffc


//--------------------- .nv.constant4             --------------------------
	.section	.nv.constant4,"a",@progbits
	.align	8
	.align		8
.nv.constant4:
        /*0000*/ 	.dword	__assertfail
	.align		8
        /*0008*/ 	.dword	__unnamed_1
	.align		8
        /*0010*/ 	.dword	__unnamed_2
	.align		8
        /*0018*/ 	.dword	_ZN40_INTERNAL_e03590c8_4_k_cu_cc84c140_333544cuda3std3__45__cpo5beginE
	.align		8
        /*0020*/ 	.dword	_ZN40_INTERNAL_e03590c8_4_k_cu_cc84c140_333544cuda3std3__45__cpo3endE
	.align		8
        /*0028*/ 	.dword	_ZN40_INTERNAL_e03590c8_4_k_cu_cc84c140_333544cuda3std3__45__cpo6cbeginE
	.align		8
        /*0030*/ 	.dword	_ZN40_INTERNAL_e03590c8_4_k_cu_cc84c140_333544cuda3std3__45__cpo4cendE
	.align		8
        /*0038*/ 	.dword	_ZN40_INTERNAL_e03590c8_4_k_cu_cc84c140_333544cuda3std3__442_GLOBAL__N__e03590c8_4_k_cu_cc84c140_333546ignoreE
	.align		8
        /*0040*/ 	.dword	_ZN40_INTERNAL_e03590c8_4_k_cu_cc84c140_333544cuda3std3__419piecewise_constructE
	.align		8
        /*0048*/ 	.dword	_ZN40_INTERNAL_e03590c8_4_k_cu_cc84c140_333544cuda3std3__48in_placeE
	.align		8
        /*0050*/ 	.dword	_ZN40_INTERNAL_e03590c8_4_k_cu_cc84c140_333544cuda3std6ranges3__45__cpo4swapE
	.align		8
        /*0058*/ 	.dword	_ZN40_INTERNAL_e03590c8_4_k_cu_cc84c140_333544cuda3std6ranges3__45__cpo9iter_moveE
	.align		8
        /*0060*/ 	.dword	_ZN40_INTERNAL_e03590c8_4_k_cu_cc84c140_333544cute7productE
	.align		8
        /*0068*/ 	.dword	_ZN40_INTERNAL_e03590c8_4_k_cu_cc84c140_333544cute1_E
	.align		8
        /*0070*/ 	.dword	$str$25
	.align		8
        /*0078*/ 	.dword	$str$26
	.align		8
        /*0080*/ 	.dword	$str$27
	.align		8
        /*0088*/ 	.dword	$str$28


//--------------------- .text._ZN7cutlass13device_kernelINS_4gemm6kernel13GemmUniversalIN4cute5tupleIJiiiiEEENS1_10collective13CollectiveMmaINS1_35MainloopSm100TmaUmmaWarpSpecializedILi4ELi2ELi4ENS5_IJNS4_1CILi1EEESB_SB_EEEEENS5_IJNSA_ILi128EEENSA_ILi64EEESE_EEENS_10bfloat16_tENS5_IJSB_llEEESH_NS5_IJlSB_lEEENS4_8TiledMMAINS4_8MMA_AtomIJNS4_20SM100_MMA_F16BF16_SSISH_SH_fLi128ELi64ELNS4_4UMMA5MajorE1ELSO_0ELNSN_7ScaleInE0ELSP_0EEEEEENS4_6LayoutISC_NS5_IJNSA_ILi0EEEST_ST_EEEEENS5_IJNS4_10UnderscoreESW_SW_EEEEENS4_13SM90_TMA_LOADENS4_14ComposedLayoutINS4_7SwizzleILi3ELi4ELi3EEENS4_18smem_ptr_flag_bitsILi16EEENSS_INS5_IJSF_NSA_ILi8EEEEEENS5_IJSB_SF_EEEEEEEvNS4_8identityESZ_NS10_IS12_S14_NSS_INS5_IJS15_SF_EEENS5_IJSF_SB_EEEEEEEvS1A_EENS_8epilogue10collective18CollectiveEpilogueINS1G_23Sm100TmaWarpSpecializedILi3ELi2ELi32ELb1ELb0EEEJSG_NS5_IJNSS_ISE_SB_EENSS_INSA_ILi32EEESB_EEEEESH_SJ_SH_SJ_NS1G_6fusion15FusionCallbacksIS1K_NS1P_17LinearCombinationISH_fSH_fLNS_15FloatRoundStyleE2EEESG_S1O_JEEENS4_5SM1004TMEM4LOAD26SM100_TMEM_LOAD_32dp32b32xESZ_NS10_INS11_ILi2ELi4ELi3EEES14_NSS_INS5_IJS15_S1M_EEENS5_IJS1M_SB_EEEEEEENS4_39AutoVectorizingCopyWithAssumedAlignmentILi128EEENS4_14SM90_TMA_STOREES23_S25_S25_EEEvvEEEEvNT_6ParamsE --------------------------
	.section	.text._ZN7cutlass13device_kernelINS_4gemm6kernel13GemmUniversalIN4cute5tupleIJiiiiEEENS1_10collective13CollectiveMmaINS1_35MainloopSm100TmaUmmaWarpSpecializedILi4ELi2ELi4ENS5_IJNS4_1CILi1EEESB_SB_EEEEENS5_IJNSA_ILi128EEENSA_ILi64EEESE_EEENS_10bfloat16_tENS5_IJSB_llEEESH_NS5_IJlSB_lEEENS4_8TiledMMAINS4_8MMA_AtomIJNS4_20SM100_MMA_F16BF16_SSISH_SH_fLi128ELi64ELNS4_4UMMA5MajorE1ELSO_0ELNSN_7ScaleInE0ELSP_0EEEEEENS4_6LayoutISC_NS5_IJNSA_ILi0EEEST_ST_EEEEENS5_IJNS4_10UnderscoreESW_SW_EEEEENS4_13SM90_TMA_LOADENS4_14ComposedLayoutINS4_7SwizzleILi3ELi4ELi3EEENS4_18smem_ptr_flag_bitsILi16EEENSS_INS5_IJSF_NSA_ILi8EEEEEENS5_IJSB_SF_EEEEEEEvNS4_8identityESZ_NS10_IS12_S14_NSS_INS5_IJS15_SF_EEENS5_IJSF_SB_EEEEEEEvS1A_EENS_8epilogue10collective18CollectiveEpilogueINS1G_23Sm100TmaWarpSpecializedILi3ELi2ELi32ELb1ELb0EEEJSG_NS5_IJNSS_ISE_SB_EENSS_INSA_ILi32EEESB_EEEEESH_SJ_SH_SJ_NS1G_6fusion15FusionCallbacksIS1K_NS1P_17LinearCombinationISH_fSH_fLNS_15FloatRoundStyleE2EEESG_S1O_JEEENS4_5SM1004TMEM4LOAD26SM100_TMEM_LOAD_32dp32b32xESZ_NS10_INS11_ILi2ELi4ELi3EEES14_NSS_INS5_IJS15_S1M_EEENS5_IJS1M_SB_EEEEEEENS4_39AutoVectorizingCopyWithAssumedAlignmentILi128EEENS4_14SM90_TMA_STOREES23_S25_S25_EEEvvEEEEvNT_6ParamsE,"ax",@progbits
	.align	128
.text._ZN7cutlass13device_kernelINS_4gemm6kernel13GemmUniversalIN4cute5tupleIJiiiiEEENS1_10collective13CollectiveMmaINS1_35MainloopSm100TmaUmmaWarpSpecializedILi4ELi2ELi4ENS5_IJNS4_1CILi1EEESB_SB_EEEEENS5_IJNSA_ILi128EEENSA_ILi64EEESE_EEENS_10bfloat16_tENS5_IJSB_llEEESH_NS5_IJlSB_lEEENS4_8TiledMMAINS4_8MMA_AtomIJNS4_20SM100_MMA_F16BF16_SSISH_SH_fLi128ELi64ELNS4_4UMMA5MajorE1ELSO_0ELNSN_7ScaleInE0ELSP_0EEEEEENS4_6LayoutISC_NS5_IJNSA_ILi0EEEST_ST_EEEEENS5_IJNS4_10UnderscoreESW_SW_EEEEENS4_13SM90_TMA_LOADENS4_14ComposedLayoutINS4_7SwizzleILi3ELi4ELi3EEENS4_18smem_ptr_flag_bitsILi16EEENSS_INS5_IJSF_NSA_ILi8EEEEEENS5_IJSB_SF_EEEEEEEvNS4_8identityESZ_NS10_IS12_S14_NSS_INS5_IJS15_SF_EEENS5_IJSF_SB_EEEEEEEvS1A_EENS_8epilogue10collective18CollectiveEpilogueINS1G_23Sm100TmaWarpSpecializedILi3ELi2ELi32ELb1ELb0EEEJSG_NS5_IJNSS_ISE_SB_EENSS_INSA_ILi32EEESB_EEEEESH_SJ_SH_SJ_NS1G_6fusion15FusionCallbacksIS1K_NS1P_17LinearCombinationISH_fSH_fLNS_15FloatRoundStyleE2EEESG_S1O_JEEENS4_5SM1004TMEM4LOAD26SM100_TMEM_LOAD_32dp32b32xESZ_NS10_INS11_ILi2ELi4ELi3EEES14_NSS_INS5_IJS15_S1M_EEENS5_IJS1M_SB_EEEEEEENS4_39AutoVectorizingCopyWithAssumedAlignmentILi128EEENS4_14SM90_TMA_STOREES23_S25_S25_EEEvvEEEEvNT_6ParamsE:
        .type           _ZN7cutlass13device_kernelINS_4gemm6kernel13GemmUniversalIN4cute5tupleIJiiiiEEENS1_10collective13CollectiveMmaINS1_35MainloopSm100TmaUmmaWarpSpecializedILi4ELi2ELi4ENS5_IJNS4_1CILi1EEESB_SB_EEEEENS5_IJNSA_ILi128EEENSA_ILi64EEESE_EEENS_10bfloat16_tENS5_IJSB_llEEESH_NS5_IJlSB_lEEENS4_8TiledMMAINS4_8MMA_AtomIJNS4_20SM100_MMA_F16BF16_SSISH_SH_fLi128ELi64ELNS4_4UMMA5MajorE1ELSO_0ELNSN_7ScaleInE0ELSP_0EEEEEENS4_6LayoutISC_NS5_IJNSA_ILi0EEEST_ST_EEEEENS5_IJNS4_10UnderscoreESW_SW_EEEEENS4_13SM90_TMA_LOADENS4_14ComposedLayoutINS4_7SwizzleILi3ELi4ELi3EEENS4_18smem_ptr_flag_bitsILi16EEENSS_INS5_IJSF_NSA_ILi8EEEEEENS5_IJSB_SF_EEEEEEEvNS4_8identityESZ_NS10_IS12_S14_NSS_INS5_IJS15_SF_EEENS5_IJSF_SB_EEEEEEEvS1A_EENS_8epilogue10collective18CollectiveEpilogueINS1G_23Sm100TmaWarpSpecializedILi3ELi2ELi32ELb1ELb0EEEJSG_NS5_IJNSS_ISE_SB_EENSS_INSA_ILi32EEESB_EEEEESH_SJ_SH_SJ_NS1G_6fusion15FusionCallbacksIS1K_NS1P_17LinearCombinationISH_fSH_fLNS_15FloatRoundStyleE2EEESG_S1O_JEEENS4_5SM1004TMEM4LOAD26SM100_TMEM_LOAD_32dp32b32xESZ_NS10_INS11_ILi2ELi4ELi3EEES14_NSS_INS5_IJS15_S1M_EEENS5_IJS1M_SB_EEEEEEENS4_39AutoVectorizingCopyWithAssumedAlignmentILi128EEENS4_14SM90_TMA_STOREES23_S25_S25_EEEvvEEEEvNT_6ParamsE,@function
        .size           _ZN7cutlass13device_kernelINS_4gemm6kernel13GemmUniversalIN4cute5tupleIJiiiiEEENS1_10collective13CollectiveMmaINS1_35MainloopSm100TmaUmmaWarpSpecializedILi4ELi2ELi4ENS5_IJNS4_1CILi1EEESB_SB_EEEEENS5_IJNSA_ILi128EEENSA_ILi64EEESE_EEENS_10bfloat16_tENS5_IJSB_llEEESH_NS5_IJlSB_lEEENS4_8TiledMMAINS4_8MMA_AtomIJNS4_20SM100_MMA_F16BF16_SSISH_SH_fLi128ELi64ELNS4_4UMMA5MajorE1ELSO_0ELNSN_7ScaleInE0ELSP_0EEEEEENS4_6LayoutISC_NS5_IJNSA_ILi0EEEST_ST_EEEEENS5_IJNS4_10UnderscoreESW_SW_EEEEENS4_13SM90_TMA_LOADENS4_14ComposedLayoutINS4_7SwizzleILi3ELi4ELi3EEENS4_18smem_ptr_flag_bitsILi16EEENSS_INS5_IJSF_NSA_ILi8EEEEEENS5_IJSB_SF_EEEEEEEvNS4_8identityESZ_NS10_IS12_S14_NSS_INS5_IJS15_SF_EEENS5_IJSF_SB_EEEEEEEvS1A_EENS_8epilogue10collective18CollectiveEpilogueINS1G_23Sm100TmaWarpSpecializedILi3ELi2ELi32ELb1ELb0EEEJSG_NS5_IJNSS_ISE_SB_EENSS_INSA_ILi32EEESB_EEEEESH_SJ_SH_SJ_NS1G_6fusion15FusionCallbacksIS1K_NS1P_17LinearCombinationISH_fSH_fLNS_15FloatRoundStyleE2EEESG_S1O_JEEENS4_5SM1004TMEM4LOAD26SM100_TMEM_LOAD_32dp32b32xESZ_NS10_INS11_ILi2ELi4ELi3EEES14_NSS_INS5_IJS15_S1M_EEENS5_IJS1M_SB_EEEEEEENS4_39AutoVectorizingCopyWithAssumedAlignmentILi128EEENS4_14SM90_TMA_STOREES23_S25_S25_EEEvvEEEEvNT_6ParamsE,(.L_x_154 - _ZN7cutlass13device_kernelINS_4gemm6kernel13GemmUniversalIN4cute5tupleIJiiiiEEENS1_10collective13CollectiveMmaINS1_35MainloopSm100TmaUmmaWarpSpecializedILi4ELi2ELi4ENS5_IJNS4_1CILi1EEESB_SB_EEEEENS5_IJNSA_ILi128EEENSA_ILi64EEESE_EEENS_10bfloat16_tENS5_IJSB_llEEESH_NS5_IJlSB_lEEENS4_8TiledMMAINS4_8MMA_AtomIJNS4_20SM100_MMA_F16BF16_SSISH_SH_fLi128ELi64ELNS4_4UMMA5MajorE1ELSO_0ELNSN_7ScaleInE0ELSP_0EEEEEENS4_6LayoutISC_NS5_IJNSA_ILi0EEEST_ST_EEEEENS5_IJNS4_10UnderscoreESW_SW_EEEEENS4_13SM90_TMA_LOADENS4_14ComposedLayoutINS4_7SwizzleILi3ELi4ELi3EEENS4_18smem_ptr_flag_bitsILi16EEENSS_INS5_IJSF_NSA_ILi8EEEEEENS5_IJSB_SF_EEEEEEEvNS4_8identityESZ_NS10_IS12_S14_NSS_INS5_IJS15_SF_EEENS5_IJSF_SB_EEEEEEEvS1A_EENS_8epilogue10collective18CollectiveEpilogueINS1G_23Sm100TmaWarpSpecializedILi3ELi2ELi32ELb1ELb0EEEJSG_NS5_IJNSS_ISE_SB_EENSS_INSA_ILi32EEESB_EEEEESH_SJ_SH_SJ_NS1G_6fusion15FusionCallbacksIS1K_NS1P_17LinearCombinationISH_fSH_fLNS_15FloatRoundStyleE2EEESG_S1O_JEEENS4_5SM1004TMEM4LOAD26SM100_TMEM_LOAD_32dp32b32xESZ_NS10_INS11_ILi2ELi4ELi3EEES14_NSS_INS5_IJS15_S1M_EEENS5_IJS1M_SB_EEEEEEENS4_39AutoVectorizingCopyWithAssumedAlignmentILi128EEENS4_14SM90_TMA_STOREES23_S25_S25_EEEvvEEEEvNT_6ParamsE)
        .other          _ZN7cutlass13device_kernelINS_4gemm6kernel13GemmUniversalIN4cute5tupleIJiiiiEEENS1_10collective13CollectiveMmaINS1_35MainloopSm100TmaUmmaWarpSpecializedILi4ELi2ELi4ENS5_IJNS4_1CILi1EEESB_SB_EEEEENS5_IJNSA_ILi128EEENSA_ILi64EEESE_EEENS_10bfloat16_tENS5_IJSB_llEEESH_NS5_IJlSB_lEEENS4_8TiledMMAINS4_8MMA_AtomIJNS4_20SM100_MMA_F16BF16_SSISH_SH_fLi128ELi64ELNS4_4UMMA5MajorE1ELSO_0ELNSN_7ScaleInE0ELSP_0EEEEEENS4_6LayoutISC_NS5_IJNSA_ILi0EEEST_ST_EEEEENS5_IJNS4_10UnderscoreESW_SW_EEEEENS4_13SM90_TMA_LOADENS4_14ComposedLayoutINS4_7SwizzleILi3ELi4ELi3EEENS4_18smem_ptr_flag_bitsILi16EEENSS_INS5_IJSF_NSA_ILi8EEEEEENS5_IJSB_SF_EEEEEEEvNS4_8identityESZ_NS10_IS12_S14_NSS_INS5_IJS15_SF_EEENS5_IJSF_SB_EEEEEEEvS1A_EENS_8epilogue10collective18CollectiveEpilogueINS1G_23Sm100TmaWarpSpecializedILi3ELi2ELi32ELb1ELb0EEEJSG_NS5_IJNSS_ISE_SB_EENSS_INSA_ILi32EEESB_EEEEESH_SJ_SH_SJ_NS1G_6fusion15FusionCallbacksIS1K_NS1P_17LinearCombinationISH_fSH_fLNS_15FloatRoundStyleE2EEESG_S1O_JEEENS4_5SM1004TMEM4LOAD26SM100_TMEM_LOAD_32dp32b32xESZ_NS10_INS11_ILi2ELi4ELi3EEES14_NSS_INS5_IJS15_S1M_EEENS5_IJS1M_SB_EEEEEEENS4_39AutoVectorizingCopyWithAssumedAlignmentILi128EEENS4_14SM90_TMA_STOREES23_S25_S25_EEEvvEEEEvNT_6ParamsE,@"STO_CUDA_ENTRY STV_DEFAULT"
_ZN7cutlass13device_kernelINS_4gemm6kernel13GemmUniversalIN4cute5tupleIJiiiiEEENS1_10collective13CollectiveMmaINS1_35MainloopSm100TmaUmmaWarpSpecializedILi4ELi2ELi4ENS5_IJNS4_1CILi1EEESB_SB_EEEEENS5_IJNSA_ILi128EEENSA_ILi64EEESE_EEENS_10bfloat16_tENS5_IJSB_llEEESH_NS5_IJlSB_lEEENS4_8TiledMMAINS4_8MMA_AtomIJNS4_20SM100_MMA_F16BF16_SSISH_SH_fLi128ELi64ELNS4_4UMMA5MajorE1ELSO_0ELNSN_7ScaleInE0ELSP_0EEEEEENS4_6LayoutISC_NS5_IJNSA_ILi0EEEST_ST_EEEEENS5_IJNS4_10UnderscoreESW_SW_EEEEENS4_13SM90_TMA_LOADENS4_14ComposedLayoutINS4_7SwizzleILi3ELi4ELi3EEENS4_18smem_ptr_flag_bitsILi16EEENSS_INS5_IJSF_NSA_ILi8EEEEEENS5_IJSB_SF_EEEEEEEvNS4_8identityESZ_NS10_IS12_S14_NSS_INS5_IJS15_SF_EEENS5_IJSF_SB_EEEEEEEvS1A_EENS_8epilogue10collective18CollectiveEpilogueINS1G_23Sm100TmaWarpSpecializedILi3ELi2ELi32ELb1ELb0EEEJSG_NS5_IJNSS_ISE_SB_EENSS_INSA_ILi32EEESB_EEEEESH_SJ_SH_SJ_NS1G_6fusion15FusionCallbacksIS1K_NS1P_17LinearCombinationISH_fSH_fLNS_15FloatRoundStyleE2EEESG_S1O_JEEENS4_5SM1004TMEM4LOAD26SM100_TMEM_LOAD_32dp32b32xESZ_NS10_INS11_ILi2ELi4ELi3EEES14_NSS_INS5_IJS15_S1M_EEENS5_IJS1M_SB_EEEEEEENS4_39AutoVectorizingCopyWithAssumedAlignmentILi128EEENS4_14SM90_TMA_STOREES23_S25_S25_EEEvvEEEEvNT_6ParamsE:
[----:B------:R-:W1:Y:S01]  /*0000*/  LDC R1, c[0x0][0x37c] ;  /* 0x0000df00ff017b82 */ /* 0x000e620000000800 */
[----:B------:R-:W2:Y:S01]  /*0010*/  S2R R93, SR_TID.X ;  /* 0x00000000005d7919 */ /* 0x000ea20000002100 */
[----:B------:R-:W3:Y:S01]  /*0020*/  LDCU.64 UR4, c[0x0][0x890] ;  /* 0x00011200ff0477ac */ /* 0x000ee20008000a00 */
[----:B------:R-:W-:Y:S02]  /*0030*/  PRMT R88, RZ, 0x7610, R88 ;  /* 0x00007610ff587816 */ /* 0x000fe40000000058 */
[----:B------:R-:W-:Y:S01]  /*0040*/  ELECT P5, URZ, PT ;  /* 0x0000000000ff782f */ /* 0x000fe200038a0000 */
[----:B------:R-:W4:Y:S01]  /*0050*/  LDCU.64 UR46, c[0x0][0x358] ;  /* 0x00006b00ff2e77ac */ /* 0x000f220008000a00 */
[----:B---3--:R-:W-:-:S04]  /*0060*/  UISETP.NE.U32.AND UP0, UPT, UR4, URZ, UPT ;  /* 0x000000ff0400728c */ /* 0x008fc8000bf05070 */
[----:B------:R-:W-:Y:S01]  /*0070*/  UISETP.NE.AND.EX UP0, UPT, UR5, URZ, UPT, UP0 ;  /* 0x000000ff0500728c */ /* 0x000fe2000bf05300 */
[----:B--2---:R-:W-:-:S05]  /*0080*/  SHF.R.U32.HI R92, RZ, 0x5, R93 ;  /* 0x00000005ff5c7819 */ /* 0x004fca000001165d */
[----:B------:R-:W2:Y:S02]  /*0090*/  SHFL.IDX PT, R0, R92, RZ, 0x1f ;  /* 0x00001fff5c007589 */ /* 0x000ea400000e0000 */
[----:B--2---:R-:W-:Y:S01]  /*00a0*/  R2UR UR8, R0 ;  /* 0x00000000000872ca */ /* 0x004fe200000e0000 */
[----:B-1--4-:R-:W-:-:S14]  /*00b0*/  BRA.U UP0, `(.L_x_0) ;  /* 0x00000001002c7547 */ /* 0x012fdc000b800000 */
[----:B------:R-:W1:Y:S02]  /*00c0*/  LDCU.64 UR6, c[0x0][0x888] ;  /* 0x00011100ff0677ac */ /* 0x000e640008000a00 */
[----:B-1----:R-:W-:-:S04]  /*00d0*/  UISETP.NE.U32.AND UP0, UPT, UR6, URZ, UPT ;  /* 0x000000ff0600728c */ /* 0x002fc8000bf05070 */
[----:B------:R-:W-:-:S09]  /*00e0*/  UISETP.NE.AND.EX UP0, UPT, UR7, URZ, UPT, UP0 ;  /* 0x000000ff0700728c */ /* 0x000fd2000bf05300 */
[----:B------:R-:W-:Y:S05]  /*00f0*/  BRA.U !UP0, `(.L_x_1) ;  /* 0x0000000108107547 */ /* 0x000fea000b800000 */
[----:B------:R-:W1:Y:S02]  /*0100*/  LDC.64 R2, c[0x0][0x888] ;  /* 0x00022200ff027b82 */ /* 0x000e640000000a00 */
[----:B-1----:R1:W5:Y:S01]  /*0110*/  LDG.E R49, desc[UR46][R2.64] ;  /* 0x0000002e02317981 */ /* 0x002362000c1e1900 */
[----:B------:R-:W-:Y:S01]  /*0120*/  HFMA2 R88, -RZ, RZ, 0, 5.9604644775390625e-08 ;  /* 0x00000001ff587431 */ /* 0x000fe200000001ff */
[----:B------:R-:W-:Y:S05]  /*0130*/  BRA `(.L_x_0) ;  /* 0x00000000000c7947 */ /* 0x000fea0003800000 */
.L_x_1:
[----:B------:R-:W1:Y:S01]  /*0140*/  LDCU UR6, c[0x0][0x880] ;  /* 0x00011000ff0677ac */ /* 0x000e620008000800 */
[----:B------:R-:W-:Y:S01]  /*0150*/  HFMA2 R88, -RZ, RZ, 0, 5.9604644775390625e-08 ;  /* 0x00000001ff587431 */ /* 0x000fe200000001ff */
[----:B-1----:R-:W-:-:S07]  /*0160*/  MOV R49, UR6 ;  /* 0x0000000600317c02 */ /* 0x002fce0008000f00 */
.L_x_0:
[----:B------:R-:W2:Y:S02]  /*0170*/  LDCU.64 UR6, c[0x0][0x8b0] ;  /* 0x00011600ff0677ac */ /* 0x000ea40008000a00 */
[----:B--2---:R-:W-:-:S04]  /*0180*/  UISETP.NE.U32.AND UP0, UPT, UR6, URZ, UPT ;  /* 0x000000ff0600728c */ /* 0x004fc8000bf05070 */
[----:B------:R-:W-:-:S09]  /*0190*/  UISETP.NE.AND.EX UP0, UPT, UR7, URZ, UPT, UP0 ;  /* 0x000000ff0700728c */ /* 0x000fd2000bf05300 */
[----:B------:R-:W-:Y:S05]  /*01a0*/  BRA.U UP0, `(.L_x_2) ;  /* 0x0000000100247547 */ /* 0x000fea000b800000 */
[----:B------:R-:W2:Y:S02]  /*01b0*/  LDCU.64 UR6, c[0x0][0x8a8] ;  /* 0x00011500ff0677ac */ /* 0x000ea40008000a00 */
[----:B--2---:R-:W-:-:S04]  /*01c0*/  UISETP.NE.U32.AND UP0, UPT, UR6, URZ, UPT ;  /* 0x000000ff0600728c */ /* 0x004fc8000bf05070 */
[----:B------:R-:W-:-:S09]  /*01d0*/  UISETP.NE.AND.EX UP0, UPT, UR7, URZ, UPT, UP0 ;  /* 0x000000ff0700728c */ /* 0x000fd2000bf05300 */
[----:B------:R-:W-:Y:S05]  /*01e0*/  BRA.U !UP0, `(.L_x_3) ;  /* 0x00000001080c7547 */ /* 0x000fea000b800000 */
[----:B-1----:R-:W1:Y:S02]  /*01f0*/  LDC.64 R2, c[0x0][0x8a8] ;  /* 0x00022a00ff027b82 */ /* 0x002e640000000a00 */
[----:B-1----:R2:W5:Y:S01]  /*0200*/  LDG.E R47, desc[UR46][R2.64] ;  /* 0x0000002e022f7981 */ /* 0x002562000c1e1900 */
[----:B------:R-:W-:Y:S05]  /*0210*/  BRA `(.L_x_2) ;  /* 0x0000000000087947 */ /* 0x000fea0003800000 */
.L_x_3:
[----:B------:R-:W2:Y:S02]  /*0220*/  LDCU UR6, c[0x0][0x8a0] ;  /* 0x00011400ff0677ac */ /* 0x000ea40008000800 */
[----:B--2---:R-:W-:Y:S02]  /*0230*/  MOV R47, UR6 ;  /* 0x00000006002f7c02 */ /* 0x004fe40008000f00 */
.L_x_2:
[----:B------:R-:W-:Y:S01]  /*0240*/  IMAD.U32 R0, RZ, RZ, UR8 ;  /* 0x00000008ff007e24 */ /* 0x000fe2000f8e00ff */
[----:B------:R-:W-:Y:S04]  /*0250*/  BSSY.RECONVERGENT B0, `(.L_x_4) ;  /* 0x000000c000007945 */ /* 0x000fe80003800200 */
[C---:B------:R-:W-:Y:S02]  /*0260*/  ISETP.NE.OR P1, PT, R0.reuse, 0x1, !P5 ;  /* 0x000000010000780c */ /* 0x040fe40006f25670 */
[----:B------:R-:W-:-:S11]  /*0270*/  ISETP.NE.OR P0, PT, R0, 0x3, !P5 ;  /* 0x000000030000780c */ /* 0x000fd60006f05670 */
[----:B------:R-:W-:Y:S05]  /*0280*/  @P1 BRA `(.L_x_5) ;  /* 0x0000000000201947 */ /* 0x000fea0003800000 */
[----:B------:R-:W3:Y:S02]  /*0290*/  LDCU.64 UR6, c[0x0][0x348] ;  /* 0x00006900ff0677ac */ /* 0x000ee40008000a00 */
[----:B---3--:R-:W-:Y:S02]  /*02a0*/  UIADD3 UR10, UP1, UPT, UR6, 0x80, URZ ;  /* 0x00000080060a7890 */ /* 0x008fe4000ff3e0ff */
[----:B------:R-:W-:Y:S02]  /*02b0*/  UIADD3 UR6, UP0, UPT, UR6, 0x180, URZ ;  /* 0x0000018006067890 */ /* 0x000fe4000ff1e0ff */
[----:B------:R-:W-:Y:S02]  /*02c0*/  UIADD3.X UR11, UPT, UPT, URZ, UR7, URZ, UP1, !UPT ;  /* 0x00000007ff0b7290 */ /* 0x000fe40008ffe4ff */
[----:B------:R-:W-:-:S07]  /*02d0*/  UIADD3.X UR7, UPT, UPT, URZ, UR7, URZ, UP0, !UPT ;  /* 0x00000007ff077290 */ /* 0x000fce00087fe4ff */
[----:B------:R3:W-:Y:S02]  /*02e0*/  UTMACCTL.PF [UR10] ;  /* 0x000000000a0079b9 */ /* 0x0007e40008040000 */
[----:B------:R3:W-:Y:S02]  /*02f0*/  UTMACCTL.PF [UR6] ;  /* 0x00000000060079b9 */ /* 0x0007e40008040000 */
[----:B---3--:R-:W-:Y:S01]  /*0300*/  NOP ;  /* 0x0000000000007918 */ /* 0x008fe20000000000 */
.L_x_5:
[----:B------:R-:W-:Y:S05]  /*0310*/  BSYNC.RECONVERGENT B0 ;  /* 0x0000000000007941 */ /* 0x000fea0003800200 */
.L_x_4:
[----:B------:R-:W-:Y:S04]  /*0320*/  BSSY.RECONVERGENT B0, `(.L_x_6) ;  /* 0x000000a000007945 */ /* 0x000fe80003800200 */
        /* <DEDUP_REMOVED lines=9> */
.L_x_7:
[----:B------:R-:W-:Y:S05]  /*03c0*/  BSYNC.RECONVERGENT B0 ;  /* 0x0000000000007941 */ /* 0x000fea0003800200 */
.L_x_6:
[----:B------:R-:W3:Y:S01]  /*03d0*/  LDCU.64 UR6, c[0x0][0x888] ;  /* 0x00011100ff0677ac */ /* 0x000ee20008000a00 */
[----:B------:R-:W-:Y:S02]  /*03e0*/  UISETP.EQ.U32.AND UP1, UPT, UR4, URZ, UPT ;  /* 0x000000ff0400728c */ /* 0x000fe4000bf22070 */
[----:B------:R-:W-:Y:S02]  /*03f0*/  UPLOP3.LUT UP2, UPT, UPT, UPT, UPT, 0x80, 0x8 ;  /* 0x000000000008789c */ /* 0x000fe40003f4f070 */
[----:B---3--:R-:W-:-:S04]  /*0400*/  UISETP.NE.U32.AND UP0, UPT, UR6, URZ, UPT ;  /* 0x000000ff0600728c */ /* 0x008fc8000bf05070 */
[----:B------:R-:W-:-:S04]  /*0410*/  UISETP.NE.AND.EX UP0, UPT, UR7, URZ, UPT, UP0 ;  /* 0x000000ff0700728c */ /* 0x000fc8000bf05300 */
[----:B------:R-:W-:-:S04]  /*0420*/  UISETP.EQ.OR.EX UP3, UPT, UR5, URZ, !UP0, UP1 ;  /* 0x000000ff0500728c */ /* 0x000fc8000c762710 */
[----:B------:R-:W-:-:S05]  /*0430*/  UP2UR UR53, UPR, URZ, 0x8 ;  /* 0x00000008ff357883 */ /* 0x000fca0008000000 */
[----:B------:R-:W-:Y:S07]  /*0440*/  BRA.U !UP3, `(.L_x_8) ;  /* 0x000000010b207547 */ /* 0x000fee000b800000 */
[----:B------:R-:W-:Y:S01]  /*0450*/  UISETP.NE.U32.AND UP2, UPT, UR4, URZ, UPT ;  /* 0x000000ff0400728c */ /* 0x000fe2000bf45070 */
[----:B-----5:R-:W-:Y:S01]  /*0460*/  FSETP.NEU.AND P0, PT, R49, RZ, PT ;  /* 0x000000ff3100720b */ /* 0x020fe20003f0d000 */
[----:B------:R-:W-:Y:S02]  /*0470*/  USEL UR4, URZ, 0xffffffff, UP0 ;  /* 0xffffffffff047887 */ /* 0x000fe40008000000 */
[----:B------:R-:W-:-:S10]  /*0480*/  UISETP.NE.AND.EX UP2, UPT, UR5, URZ, UPT, UP2 ;  /* 0x000000ff0500728c */ /* 0x000fd4000bf45320 */
[----:B------:R-:W-:Y:S01]  /*0490*/  VOTEU.ANY UP1, P0 ;  /* 0x0000000000ff7886 */ /* 0x000fe20000020100 */
[----:B------:R-:W-:-:S04]  /*04a0*/  @!UP2 USEL UR4, URZ, 0xffffffff, UP1 ;  /* 0xffffffffff04a887 */ /* 0x000fc80008800000 */
[----:B------:R-:W-:-:S04]  /*04b0*/  ULOP3.LUT UR4, UR4, 0x1, URZ, 0xc0, !UPT ;  /* 0x0000000104047892 */ /* 0x000fc8000f8ec0ff */
[----:B------:R-:W-:-:S11]  /*04c0*/  UISETP.NE.U32.AND UP2, UPT, UR4, 0x1, UPT ;  /* 0x000000010400788c */ /* 0x000fd6000bf45070 */
.L_x_8:
[----:B-12---:R-:W1:Y:S01]  /*04d0*/  SHFL.IDX PT, R2, R92, RZ, 0x1f ;  /* 0x00001fff5c027589 */ /* 0x006e6200000e0000 */
[----:B------:R-:W-:-:S04]  /*04e0*/  UISETP.NE.AND UP1, UPT, UR8, 0x2, UPT ;  /* 0x000000020800788c */ /* 0x000fc8000bf25270 */
[----:B------:R-:W-:Y:S01]  /*04f0*/  USEL UR6, URZ, 0x1, UP1 ;  /* 0x00000001ff067887 */ /* 0x000fe20008800000 */
[----:B-1----:R-:W-:-:S13]  /*0500*/  ISETP.NE.AND P0, PT, R2, RZ, PT ;  /* 0x000000ff0200720c */ /* 0x002fda0003f05270 */
[----:B------:R-:W-:Y:S05]  /*0510*/  @P0 BRA `(.L_x_9) ;  /* 0x0000000000480947 */ /* 0x000fea0003800000 */
[----:B------:R-:W1:Y:S01]  /*0520*/  S2UR UR5, SR_CgaCtaId ;  /* 0x00000000000579c3 */ /* 0x000e620000008800 */
[----:B------:R-:W-:Y:S01]  /*0530*/  UMOV UR7, 0x400 ;  /* 0x0000040000077882 */ /* 0x000fe20000000000 */
[----:B------:R-:W-:Y:S01]  /*0540*/  UMOV UR4, 0x1 ;  /* 0x0000000100047882 */ /* 0x000fe20000000000 */
[----:B------:R-:W-:Y:S01]  /*0550*/  ELECT P0, URZ, PT ;  /* 0x0000000000ff782f */ /* 0x000fe20003800000 */
[----:B------:R-:W-:-:S04]  /*0560*/  UIADD3 UR10, UPT, UPT, -UR4, 0x100000, URZ ;  /* 0x00100000040a7890 */ /* 0x000fc8000fffe1ff */
[----:B------:R-:W-:Y:S02]  /*0570*/  USHF.L.U32 UR11, UR10, 0xb, URZ ;  /* 0x0000000b0a0b7899 */ /* 0x000fe400080006ff */
[----:B------:R-:W-:Y:S02]  /*0580*/  USHF.L.U32 UR10, UR10, 0x1, URZ ;  /* 0x000000010a0a7899 */ /* 0x000fe400080006ff */
[----:B-1----:R-:W-:Y:S01]  /*0590*/  ULEA UR5, UR5, UR7, 0x18 ;  /* 0x0000000705057291 */ /* 0x002fe2000f8ec0ff */
[----:B------:R-:W1:Y:S11]  /*05a0*/  FENCE.VIEW.ASYNC.S ;  /* 0x00000000000073c6 */ /* 0x000e760000000000 */
[----:B-1----:R1:W2:Y:S01]  /*05b0*/  SYNCS.EXCH.64 URZ, [UR5], UR10 ;  /* 0x0000000a05ff75b2 */ /* 0x0022a20008000100 */
[----:B------:R1:W3:Y:S01]  /*05c0*/  SYNCS.EXCH.64 URZ, [UR5+0x20], UR10 ;  /* 0x0000200a05ff75b2 */ /* 0x0002e20008000100 */
[----:B------:R1:W4:Y:S01]  /*05d0*/  SYNCS.EXCH.64 URZ, [UR5+0x8], UR10 ;  /* 0x0000080a05ff75b2 */ /* 0x0003220008000100 */
[----:B------:R1:W1:Y:S01]  /*05e0*/  SYNCS.EXCH.64 URZ, [UR5+0x28], UR10 ;  /* 0x0000280a05ff75b2 */ /* 0x0002620008000100 */
[----:B------:R1:W1:Y:S01]  /*05f0*/  SYNCS.EXCH.64 URZ, [UR5+0x10], UR10 ;  /* 0x0000100a05ff75b2 */ /* 0x0002620008000100 */
[----:B------:R1:W1:Y:S01]  /*0600*/  SYNCS.EXCH.64 URZ, [UR5+0x30], UR10 ;  /* 0x0000300a05ff75b2 */ /* 0x0002620008000100 */
[----:B------:R1:W1:Y:S01]  /*0610*/  SYNCS.EXCH.64 URZ, [UR5+0x18], UR10 ;  /* 0x0000180a05ff75b2 */ /* 0x0002620008000100 */
[----:B------:R1:W1:Y:S01]  /*0620*/  SYNCS.EXCH.64 URZ, [UR5+0x38], UR10 ;  /* 0x0000380a05ff75b2 */ /* 0x0002620008000100 */
[----:B------:R-:W-:Y:S01]  /*0630*/  NOP ;  /* 0x0000000000007918 */ /* 0x000fe20000000000 */
.L_x_9:
[----:B------:R-:W2:Y:S01]  /*0640*/  SHFL.IDX PT, R2, R92, RZ, 0x1f ;  /* 0x00001fff5c027589 */ /* 0x000ea200000e0000 */
[----:B------:R-:W-:Y:S01]  /*0650*/  NOP ;  /* 0x0000000000007918 */ /* 0x000fe20000000000 */
[----:B--2---:R-:W-:-:S13]  /*0660*/  ISETP.NE.AND P0, PT, R2, 0x1, PT ;  /* 0x000000010200780c */ /* 0x004fda0003f05270 */
[----:B------:R-:W-:Y:S05]  /*0670*/  @P0 BRA `(.L_x_10) ;  /* 0x0000000000500947 */ /* 0x000fea0003800000 */
[----:B------:R-:W2:Y:S01]  /*0680*/  S2UR UR7, SR_CgaCtaId ;  /* 0x00000000000779c3 */ /* 0x000ea20000008800 */
[----:B------:R-:W-:Y:S01]  /*0690*/  UMOV UR9, 0x400 ;  /* 0x0000040000097882 */ /* 0x000fe20000000000 */
[----:B-1----:R-:W-:Y:S01]  /*06a0*/  UMOV UR5, 0x20 ;  /* 0x0000002000057882 */ /* 0x002fe20000000000 */
[----:B------:R-:W-:Y:S01]  /*06b0*/  UMOV UR4, 0x80 ;  /* 0x0000008000047882 */ /* 0x000fe20000000000 */
[----:B------:R-:W-:-:S04]  /*06c0*/  UIADD3 UR10, UPT, UPT, -UR5, 0x100000, URZ ;  /* 0x00100000050a7890 */ /* 0x000fc8000fffe1ff */
[----:B------:R-:W-:Y:S02]  /*06d0*/  USHF.L.U32 UR11, UR10, 0xb, URZ ;  /* 0x0000000b0a0b7899 */ /* 0x000fe400080006ff */
[----:B------:R-:W-:Y:S02]  /*06e0*/  USHF.L.U32 UR10, UR10, 0x1, URZ ;  /* 0x000000010a0a7899 */ /* 0x000fe400080006ff */
[----:B------:R-:W-:-:S04]  /*06f0*/  UIADD3 UR4, UPT, UPT, -UR4, 0x100000, URZ ;  /* 0x0010000004047890 */ /* 0x000fc8000fffe1ff */
[----:B------:R-:W-:Y:S02]  /*0700*/  USHF.L.U32 UR5, UR4, 0xb, URZ ;  /* 0x0000000b04057899 */ /* 0x000fe400080006ff */
[----:B------:R-:W-:Y:S01]  /*0710*/  USHF.L.U32 UR4, UR4, 0x1, URZ ;  /* 0x0000000104047899 */ /* 0x000fe200080006ff */
[----:B------:R-:W-:Y:S01]  /*0720*/  ELECT P0, URZ, PT ;  /* 0x0000000000ff782f */ /* 0x000fe20003800000 */
[----:B--2---:R-:W-:Y:S01]  /*0730*/  ULEA UR7, UR7, UR9, 0x18 ;  /* 0x0000000907077291 */ /* 0x004fe2000f8ec0ff */
[----:B------:R-:W1:Y:S11]  /*0740*/  FENCE.VIEW.ASYNC.S ;  /* 0x00000000000073c6 */ /* 0x000e760000000000 */
[----:B-1----:R2:W1:Y:S01]  /*0750*/  SYNCS.EXCH.64 URZ, [UR7+0x40], UR10 ;  /* 0x0000400a07ff75b2 */ /* 0x0024620008000100 */
[----:B------:R2:W1:Y:S01]  /*0760*/  SYNCS.EXCH.64 URZ, [UR7+0x58], UR4 ;  /* 0x0000580407ff75b2 */ /* 0x0004620008000100 */
[----:B------:R2:W1:Y:S01]  /*0770*/  SYNCS.EXCH.64 URZ, [UR7+0x48], UR10 ;  /* 0x0000480a07ff75b2 */ /* 0x0004620008000100 */
[----:B------:R2:W1:Y:S01]  /*0780*/  SYNCS.EXCH.64 URZ, [UR7+0x60], UR4 ;  /* 0x0000600407ff75b2 */ /* 0x0004620008000100 */
[----:B------:R2:W1:Y:S01]  /*0790*/  SYNCS.EXCH.64 URZ, [UR7+0x50], UR10 ;  /* 0x0000500a07ff75b2 */ /* 0x0004620008000100 */
[----:B------:R2:W1:Y:S02]  /*07a0*/  SYNCS.EXCH.64 URZ, [UR7+0x68], UR4 ;  /* 0x0000680407ff75b2 */ /* 0x0004640008000100 */
[----:B--2---:R-:W-:Y:S01]  /*07b0*/  NOP ;  /* 0x0000000000007918 */ /* 0x004fe20000000000 */
.L_x_10:
[----:B------:R-:W2:Y:S01]  /*07c0*/  SHFL.IDX PT, R2, R92, RZ, 0x1f ;  /* 0x00001fff5c027589 */ /* 0x000ea200000e0000 */
[----:B------:R-:W-:Y:S01]  /*07d0*/  NOP ;  /* 0x0000000000007918 */ /* 0x000fe20000000000 */
[----:B--2---:R-:W-:-:S13]  /*07e0*/  ISETP.NE.AND P0, PT, R2, 0x3, PT ;  /* 0x000000030200780c */ /* 0x004fda0003f05270 */
[----:B------:R-:W-:Y:S05]  /*07f0*/  @P0 BRA `(.L_x_11) ;  /* 0x0000000000300947 */ /* 0x000fea0003800000 */
[----:B-1----:R-:W1:Y:S01]  /*0800*/  S2UR UR5, SR_CgaCtaId ;  /* 0x00000000000579c3 */ /* 0x002e620000008800 */
        /* <DEDUP_REMOVED lines=8> */
[----:B-1----:R2:W1:Y:S01]  /*0890*/  SYNCS.EXCH.64 URZ, [UR5+0x70], UR10 ;  /* 0x0000700a05ff75b2 */ /* 0x0024620008000100 */
[----:B------:R2:W1:Y:S02]  /*08a0*/  SYNCS.EXCH.64 URZ, [UR5+0x78], UR10 ;  /* 0x0000780a05ff75b2 */ /* 0x0004640008000100 */
[----:B--2---:R-:W-:Y:S01]  /*08b0*/  NOP ;  /* 0x0000000000007918 */ /* 0x004fe20000000000 */
.L_x_11:
[----:B------:R-:W2:Y:S01]  /*08c0*/  SHFL.IDX PT, R2, R92, RZ, 0x1f ;  /* 0x00001fff5c027589 */ /* 0x000ea200000e0000 */
[----:B------:R-:W-:Y:S01]  /*08d0*/  NOP ;  /* 0x0000000000007918 */ /* 0x000fe20000000000 */
[----:B--2---:R-:W-:-:S13]  /*08e0*/  ISETP.NE.AND P0, PT, R2, 0x4, PT ;  /* 0x000000040200780c */ /* 0x004fda0003f05270 */
[----:B------:R-:W-:Y:S05]  /*08f0*/  @P0 BRA `(.L_x_12) ;  /* 0x00000000004c0947 */ /* 0x000fea0003800000 */
[----:B-1----:R-:W1:Y:S01]  /*0900*/  S2UR UR5, SR_CgaCtaId ;  /* 0x00000000000579c3 */ /* 0x002e620000008800 */
[----:B------:R-:W-:Y:S01]  /*0910*/  UMOV UR9, 0x100 ;  /* 0x0000010000097882 */ /* 0x000fe20000000000 */
[----:B------:R-:W-:Y:S01]  /*0920*/  UMOV UR7, 0x400 ;  /* 0x0000040000077882 */ /* 0x000fe20000000000 */
[----:B------:R-:W-:Y:S01]  /*0930*/  USEL UR9, UR9, 0xe0, UP2 ;  /* 0x000000e009097887 */ /* 0x000fe20009000000 */
[----:B------:R-:W-:Y:S01]  /*0940*/  UMOV UR4, 0x1 ;  /* 0x0000000100047882 */ /* 0x000fe20000000000 */
[----:B------:R-:W-:Y:S01]  /*0950*/  ELECT P0, URZ, PT ;  /* 0x0000000000ff782f */ /* 0x000fe20003800000 */
[----:B------:R-:W-:-:S04]  /*0960*/  UIADD3 UR10, UPT, UPT, -UR4, 0x100000, URZ ;  /* 0x00100000040a7890 */ /* 0x000fc8000fffe1ff */
[----:B------:R-:W-:Y:S02]  /*0970*/  USHF.L.U32 UR11, UR10, 0xb, URZ ;  /* 0x0000000b0a0b7899 */ /* 0x000fe400080006ff */
[----:B------:R-:W-:Y:S02]  /*0980*/  USHF.L.U32 UR10, UR10, 0x1, URZ ;  /* 0x000000010a0a7899 */ /* 0x000fe400080006ff */
[----:B------:R-:W-:-:S04]  /*0990*/  UIADD3 UR12, UPT, UPT, -UR9, 0x100000, URZ ;  /* 0x00100000090c7890 */ /* 0x000fc8000fffe1ff */
[----:B------:R-:W-:Y:S02]  /*09a0*/  USHF.L.U32 UR13, UR12, 0xb, URZ ;  /* 0x0000000b0c0d7899 */ /* 0x000fe400080006ff */
[----:B------:R-:W-:Y:S02]  /*09b0*/  USHF.L.U32 UR12, UR12, 0x1, URZ ;  /* 0x000000010c0c7899 */ /* 0x000fe400080006ff */
[----:B-1----:R-:W-:Y:S01]  /*09c0*/  ULEA UR5, UR5, UR7, 0x18 ;  /* 0x0000000705057291 */ /* 0x002fe2000f8ec0ff */
[----:B------:R-:W1:Y:S11]  /*09d0*/  FENCE.VIEW.ASYNC.S ;  /* 0x00000000000073c6 */ /* 0x000e760000000000 */
[----:B-1----:R2:W1:Y:S01]  /*09e0*/  SYNCS.EXCH.64 URZ, [UR5+0x80], UR10 ;  /* 0x0000800a05ff75b2 */ /* 0x0024620008000100 */
[----:B------:R2:W1:Y:S01]  /*09f0*/  SYNCS.EXCH.64 URZ, [UR5+0x90], UR12 ;  /* 0x0000900c05ff75b2 */ /* 0x0004620008000100 */
[----:B------:R2:W1:Y:S01]  /*0a00*/  SYNCS.EXCH.64 URZ, [UR5+0x88], UR10 ;  /* 0x0000880a05ff75b2 */ /* 0x0004620008000100 */
[----:B------:R2:W1:Y:S02]  /*0a10*/  SYNCS.EXCH.64 URZ, [UR5+0x98], UR12 ;  /* 0x0000980c05ff75b2 */ /* 0x0004640008000100 */
[----:B--2---:R-:W-:Y:S01]  /*0a20*/  NOP ;  /* 0x0000000000007918 */ /* 0x004fe20000000000 */
.L_x_12:
        /* <DEDUP_REMOVED lines=22> */
[----:B------:R2:W1:Y:S01]  /*0b90*/  SYNCS.EXCH.64 URZ, [UR7+0xd0], UR4 ;  /* 0x0000d00407ff75b2 */ /* 0x0004620008000100 */
[----:B------:R2:W1:Y:S01]  /*0ba0*/  SYNCS.EXCH.64 URZ, [UR7+0xb8], UR10 ;  /* 0x0000b80a07ff75b2 */ /* 0x0004620008000100 */
[----:B------:R2:W1:Y:S02]  /*0bb0*/  SYNCS.EXCH.64 URZ, [UR7+0xd8], UR4 ;  /* 0x0000d80407ff75b2 */ /* 0x0004640008000100 */
[----:B--2---:R-:W-:Y:S01]  /*0bc0*/  NOP ;  /* 0x0000000000007918 */ /* 0x004fe20000000000 */
.L_x_13:
        /* <DEDUP_REMOVED lines=18> */
.L_x_14:
[----:B-1----:R-:W1:Y:S01]  /*0cf0*/  S2UR UR5, SR_CTAID.X ;  /* 0x00000000000579c3 */ /* 0x002e620000002500 */
[----:B------:R-:W-:-:S05]  /*0d00*/  CS2R.32 R87, SR_CgaSize ;  /* 0x0000000000577805 */ /* 0x000fca0000008a00 */
[----:B------:R-:W-:-:S05]  /*0d10*/  IMAD R87, R87, -0xa0, RZ ;  /* 0xffffff6057577824 */ /* 0x000fca00078e02ff */
[----:B------:R-:W-:-:S14]  /*0d20*/  R2UR UR9, R87 ;  /* 0x00000000570972ca */ /* 0x000fdc00000e0000 */
[----:B------:R-:W2:Y:S01]  /*0d30*/  LDCU UR9, c[0x0][UR9+0x2b0] ;  /* 0x00005600090977ac */ /* 0x000ea20008000800 */
[----:B------:R-:W-:Y:S01]  /*0d40*/  NOP ;  /* 0x0000000000007918 */ /* 0x000fe20000000000 */
[----:B------:R-:W-:-:S05]  /*0d50*/  CS2R.32 R87, SR_CgaSize ;  /* 0x0000000000577805 */ /* 0x000fca0000008a00 */
[----:B------:R-:W-:-:S05]  /*0d60*/  IMAD R87, R87, -0xa0, RZ ;  /* 0xffffff6057577824 */ /* 0x000fca00078e02ff */
[----:B------:R-:W-:-:S14]  /*0d70*/  R2UR UR7, R87 ;  /* 0x00000000570772ca */ /* 0x000fdc00000e0000 */
[----:B------:R-:W3:Y:S01]  /*0d80*/  LDCU UR7, c[0x0][UR7+0x2b4] ;  /* 0x00005680070777ac */ /* 0x000ee20008000800 */
[----:B------:R-:W4:Y:S08]  /*0d90*/  S2UR UR4, SR_CTAID.Y ;  /* 0x00000000000479c3 */ /* 0x000f300000002600 */
[----:B------:R-:W3:Y:S01]  /*0da0*/  LDC R10, c[0x0][0xb24] ;  /* 0x0002c900ff0a7b82 */ /* 0x000ee20000000800 */
[----:B-1----:R-:W-:-:S02]  /*0db0*/  I2FP.F32.U32 R87, UR5 ;  /* 0x0000000500577c45 */ /* 0x002fc40008201000 */
[----:B------:R-:W-:-:S05]  /*0dc0*/  CS2R.32 R3, SR_CgaSize ;  /* 0x0000000000037805 */ /* 0x000fca0000008a00 */
[----:B------:R-:W-:-:S06]  /*0dd0*/  IMAD R3, R3, -0xa0, RZ ;  /* 0xffffff6003037824 */ /* 0x000fcc00078e02ff */
[----:B------:R-:W1:Y:S01]  /*0de0*/  LDC R3, c[0x0][R3+0x2a0] ;  /* 0x0000a80003037b82 */ /* 0x000e620000000800 */
[----:B------:R-:W-:Y:S01]  /*0df0*/  MOV R15, UR5 ;  /* 0x00000005000f7c02 */ /* 0x000fe20008000f00 */
[----:B--2---:R-:W-:Y:S01]  /*0e00*/  FMUL R87, R87, UR9 ;  /* 0x0000000957577c20 */ /* 0x004fe20008400000 */
[----:B----4-:R-:W-:Y:S02]  /*0e10*/  I2FP.F32.U32 R86, UR4 ;  /* 0x0000000400567c45 */ /* 0x010fe40008201000 */
[----:B------:R-:W-:-:S05]  /*0e20*/  CS2R.32 R2, SR_CgaSize ;  /* 0x0000000000027805 */ /* 0x000fca0000008a00 */
[----:B------:R-:W-:-:S06]  /*0e30*/  IMAD R2, R2, -0xa0, RZ ;  /* 0xffffff6002027824 */ /* 0x000fcc00078e02ff */
[----:B------:R-:W2:Y:S01]  /*0e40*/  LDC R2, c[0x0][R2+0x2a4] ;  /* 0x0000a90002027b82 */ /* 0x000ea20000000800 */
[----:B------:R-:W-:Y:S01]  /*0e50*/  MOV R14, UR4 ;  /* 0x00000004000e7c02 */ /* 0x000fe20008000f00 */
[----:B------:R-:W4:Y:S01]  /*0e60*/  F2I.U32.TRUNC.NTZ R87, R87 ;  /* 0x0000005700577305 */ /* 0x000f22000020f000 */
[----:B---3--:R-:W-:-:S05]  /*0e70*/  FMUL R86, R86, UR7 ;  /* 0x0000000756567c20 */ /* 0x008fca0008400000 */
[----:B------:R-:W-:Y:S01]  /*0e80*/  BAR.SYNC.DEFER_BLOCKING 0x0 ;  /* 0x0000000000007b1d */ /* 0x000fe20000010000 */
[----:B------:R-:W-:-:S05]  /*0e90*/  ISETP.GE.AND P0, PT, R10, 0x1, PT ;  /* 0x000000010a00780c */ /* 0x000fca0003f06270 */
[----:B------:R-:W3:Y:S02]  /*0ea0*/  F2I.U32.TRUNC.NTZ R86, R86 ;  /* 0x0000005600567305 */ /* 0x000ee4000020f000 */
[----:B------:R-:W2:Y:S01]  /*0eb0*/  S2UR UR36, SR_CTAID.Z ;  /* 0x00000000002479c3 */ /* 0x000ea20000002700 */
[----:B----4-:R-:W-:-:S05]  /*0ec0*/  IADD3 R87, PT, PT, -R87, RZ, RZ ;  /* 0x000000ff57577210 */ /* 0x010fca0007ffe1ff */
[----:B-1----:R-:W-:Y:S01]  /*0ed0*/  IMAD R87, R3, R87, UR5 ;  /* 0x0000000503577e24 */ /* 0x002fe2000f8e0257 */
[----:B---3--:R-:W-:-:S05]  /*0ee0*/  IADD3 R86, PT, PT, -R86, RZ, RZ ;  /* 0x000000ff56567210 */ /* 0x008fca0007ffe1ff */
[----:B--2---:R-:W-:Y:S01]  /*0ef0*/  IMAD R86, R2, R86, UR4 ;  /* 0x0000000402567e24 */ /* 0x004fe2000f8e0256 */
[----:B------:R-:W-:Y:S06]  /*0f00*/  @!P0 BRA `(.L_x_15) ;  /* 0x0000000000b88947 */ /* 0x000fec0003800000 */
[----:B------:R-:W1:Y:S01]  /*0f10*/  LDC.64 R4, c[0x0][0xb18] ;  /* 0x0002c600ff047b82 */ /* 0x000e620000000a00 */
[----:B------:R-:W-:-:S07]  /*0f20*/  ISETP.NE.AND P0, PT, R10, 0x1, PT ;  /* 0x000000010a00780c */ /* 0x000fce0003f05270 */
[----:B------:R-:W2:Y:S08]  /*0f30*/  LDC R9, c[0x0][0xb0c] ;  /* 0x0002c300ff097b82 */ /* 0x000eb00000000800 */
[----:B------:R-:W3:Y:S08]  /*0f40*/  LDC R12, c[0x0][0x370] ;  /* 0x0000dc00ff0c7b82 */ /* 0x000ef00000000800 */
[----:B------:R-:W4:Y:S01]  /*0f50*/  LDC R11, c[0x0][0x374] ;  /* 0x0000dd00ff0b7b82 */ /* 0x000f220000000800 */
[----:B-1----:R-:W-:-:S07]  /*0f60*/  ISETP.NE.AND P1, PT, R4, 0x1, PT ;  /* 0x000000010400780c */ /* 0x002fce0003f25270 */
[----:B------:R-:W3:Y:S01]  /*0f70*/  LDC.64 R6, c[0x0][0xb10] ;  /* 0x0002c400ff067b82 */ /* 0x000ee20000000a00 */
[----:B--2---:R-:W-:-:S07]  /*0f80*/  ISETP.NE.AND P2, PT, R9, 0x1, PT ;  /* 0x000000010900780c */ /* 0x004fce0003f45270 */
[----:B------:R-:W1:Y:S08]  /*0f90*/  LDC R8, c[0x0][0xb20] ;  /* 0x0002c800ff087b82 */ /* 0x000e700000000800 */
[----:B------:R-:W2:Y:S01]  /*0fa0*/  LDC.64 R2, c[0x0][0xb28] ;  /* 0x0002ca00ff027b82 */ /* 0x000ea20000000a00 */
[----:B----4-:R-:W-:-:S04]  /*0fb0*/  IMAD.HI.U32 R13, R11, R5, RZ ;  /* 0x000000050b0d7227 */ /* 0x010fc800078e00ff */
[----:B------:R-:W-:-:S04]  /*0fc0*/  IMAD.HI.U32 R5, R14, R5, RZ ;  /* 0x000000050e057227 */ /* 0x000fc800078e00ff */
[----:B---3--:R-:W-:-:S05]  /*0fd0*/  IMAD.HI.U32 R16, R12, R6, RZ ;  /* 0x000000060c107227 */ /* 0x008fca00078e00ff */
[-C--:B------:R-:W-:Y:S01]  /*0fe0*/  @P2 SHF.R.U32.HI R12, RZ, R7.reuse, R16 ;  /* 0x00000007ff0c2219 */ /* 0x080fe20000011610 */
[----:B------:R-:W-:Y:S01]  /*0ff0*/  IMAD.HI.U32 R16, R15, R6, RZ ;  /* 0x000000060f107227 */ /* 0x000fe200078e00ff */
[-C--:B-1----:R-:W-:Y:S02]  /*1000*/  @P1 SHF.R.U32.HI R11, RZ, R8.reuse, R13 ;  /* 0x00000008ff0b1219 */ /* 0x082fe4000001160d */
[----:B------:R-:W-:Y:S02]  /*1010*/  SHF.R.U32.HI R5, RZ, R8, R5 ;  /* 0x00000008ff057219 */ /* 0x000fe40000011605 */
[----:B------:R-:W-:Y:S02]  /*1020*/  SHF.R.U32.HI R16, RZ, R7, R16 ;  /* 0x00000007ff107219 */ /* 0x000fe40000011610 */
[----:B------:R-:W-:Y:S01]  /*1030*/  SEL R5, R14, R5, !P1 ;  /* 0x000000050e057207 */ /* 0x000fe20004800000 */
[----:B--2---:R-:W-:Y:S01]  /*1040*/  IMAD.HI.U32 R13, R11, R2, RZ ;  /* 0x000000020b0d7227 */ /* 0x004fe200078e00ff */
[----:B------:R-:W-:-:S03]  /*1050*/  SEL R16, R15, R16, !P2 ;  /* 0x000000100f107207 */ /* 0x000fc60005000000 */
[----:B------:R-:W-:Y:S01]  /*1060*/  IMAD.HI.U32 R6, R12, R2, RZ ;  /* 0x000000020c067227 */ /* 0x000fe200078e00ff */
[----:B------:R-:W-:-:S04]  /*1070*/  @P0 SHF.R.U32.HI R11, RZ, R3, R13 ;  /* 0x00000003ff0b0219 */ /* 0x000fc8000001160d */
[----:B------:R-:W-:Y:S01]  /*1080*/  @P0 SHF.R.U32.HI R12, RZ, R3, R6 ;  /* 0x00000003ff0c0219 */ /* 0x000fe20000011606 */
[----:B------:R-:W-:-:S04]  /*1090*/  IMAD R11, R11, R10, RZ ;  /* 0x0000000a0b0b7224 */ /* 0x000fc800078e02ff */
[----:B------:R-:W-:Y:S01]  /*10a0*/  IMAD R6, R12, R10, RZ ;  /* 0x0000000a0c067224 */ /* 0x000fe200078e02ff */
[----:B------:R-:W-:-:S04]  /*10b0*/  ISETP.GE.AND P1, PT, R5, R11, PT ;  /* 0x0000000b0500720c */ /* 0x000fc80003f26270 */
[----:B------:R-:W-:Y:S01]  /*10c0*/  ISETP.GE.OR P1, PT, R16, R6, P1 ;  /* 0x000000061000720c */ /* 0x000fe20000f26670 */
[----:B------:R-:W-:-:S05]  /*10d0*/  IMAD.HI.U32 R6, R5, R2, RZ ;  /* 0x0000000205067227 */ /* 0x000fca00078e00ff */
[----:B------:R-:W-:-:S04]  /*10e0*/  SHF.R.U32.HI R6, RZ, R3, R6 ;  /* 0x00000003ff067219 */ /* 0x000fc80000011606 */
[----:B------:R-:W-:-:S03]  /*10f0*/  SEL R6, R5, R6, !P0 ;  /* 0x0000000605067207 */ /* 0x000fc60004000000 */
[----:B------:R-:W-:Y:S01]  /*1100*/  @!P1 IMAD.HI.U32 R7, R16, R2, RZ ;  /* 0x0000000210079227 */ /* 0x000fe200078e00ff */
[----:B------:R-:W-:-:S04]  /*1110*/  IADD3 R2, PT, PT, -R6, RZ, RZ ;  /* 0x000000ff06027210 */ /* 0x000fc80007ffe1ff */
[----:B------:R-:W-:Y:S01]  /*1120*/  @!P1 SHF.R.U32.HI R3, RZ, R3, R7 ;  /* 0x00000003ff039219 */ /* 0x000fe20000011607 */
[----:B------:R-:W-:Y:S01]  /*1130*/  IMAD R2, R10, R2, R5 ;  /* 0x000000020a027224 */ /* 0x000fe200078e0205 */
[----:B------:R-:W-:Y:S02]  /*1140*/  IADD3 R7, PT, PT, -R5, RZ, RZ ;  /* 0x000000ff05077210 */ /* 0x000fe40007ffe1ff */
[----:B------:R-:W-:-:S03]  /*1150*/  @!P1 SEL R3, R16, R3, !P0 ;  /* 0x0000000310039207 */ /* 0x000fc60004000000 */
[----:B------:R-:W-:Y:S02]  /*1160*/  IMAD R7, R4, R7, R14 ;  /* 0x0000000704077224 */ /* 0x000fe400078e020e */
[--C-:B------:R-:W-:Y:S02]  /*1170*/  @!P1 IMAD.IADD R6, R6, 0x1, -R3.reuse ;  /* 0x0000000106069824 */ /* 0x100fe400078e0a03 */
[----:B------:R-:W-:Y:S01]  /*1180*/  @!P1 IMAD R3, R2, R12, R3 ;  /* 0x0000000c02039224 */ /* 0x000fe200078e0203 */
[----:B------:R-:W-:Y:S01]  /*1190*/  IADD3 R2, PT, PT, -R16, RZ, RZ ;  /* 0x000000ff10027210 */ /* 0x000fe20007ffe1ff */
[----:B------:R-:W-:Y:S02]  /*11a0*/  @!P1 IMAD R5, R6, R10, R16 ;  /* 0x0000000a06059224 */ /* 0x000fe400078e0210 */
[----:B------:R-:W-:Y:S02]  /*11b0*/  @!P1 IMAD.MOV.U32 R16, RZ, RZ, R3 ;  /* 0x000000ffff109224 */ /* 0x000fe400078e0003 */
[----:B------:R-:W-:-:S02]  /*11c0*/  IMAD R2, R9, R2, R15 ;  /* 0x0000000209027224 */ /* 0x000fc400078e020f */
[----:B------:R-:W-:Y:S02]  /*11d0*/  IMAD R14, R5, R4, R7 ;  /* 0x00000004050e7224 */ /* 0x000fe400078e0207 */
[----:B------:R-:W-:Y:S02]  /*11e0*/  IMAD R15, R16, R9, R2 ;  /* 0x00000009100f7224 */ /* 0x000fe400078e0202 */
.L_x_15:
[----:B------:R-:W1:Y:S01]  /*11f0*/  LDCU UR4, c[0x0][0xb30] ;  /* 0x00016600ff0477ac */ /* 0x000e620008000800 */
[----:B------:R-:W2:Y:S08]  /*1200*/  S2UR UR37, SR_CgaCtaId ;  /* 0x00000000002579c3 */ /* 0x000eb00000008800 */
[----:B------:R-:W3:Y:S01]  /*1210*/  LDC R40, c[0x0][0xb24] ;  /* 0x0002c900ff287b82 */ /* 0x000ee20000000800 */
[----:B-1----:R-:W-:-:S09]  /*1220*/  UISETP.NE.AND UP1, UPT, UR4, 0x1, UPT ;  /* 0x000000010400788c */ /* 0x002fd2000bf25270 */
[----:B--2---:R-:W-:Y:S05]  /*1230*/  BRA.U UP1, `(.L_x_16) ;  /* 0x0000000101407547 */ /* 0x004fea000b800000 */
[----:B------:R-:W1:Y:S08]  /*1240*/  LDC.64 R4, c[0x0][0xb10] ;  /* 0x0002c400ff047b82 */ /* 0x000e700000000a00 */
[----:B------:R-:W2:Y:S08]  /*1250*/  LDC.64 R2, c[0x0][0xb18] ;  /* 0x0002c600ff027b82 */ /* 0x000eb00000000a00 */
[----:B------:R-:W4:Y:S08]  /*1260*/  LDC R6, c[0x0][0xb20] ;  /* 0x0002c800ff067b82 */ /* 0x000f300000000800 */
[----:B------:R-:W3:Y:S01]  /*1270*/  LDC R7, c[0x0][0xb0c] ;  /* 0x0002c300ff077b82 */ /* 0x000ee20000000800 */
[----:B-1----:R-:W-:-:S05]  /*1280*/  IMAD.HI.U32 R4, R15, R4, RZ ;  /* 0x000000040f047227 */ /* 0x002fca00078e00ff */
[----:B------:R-:W-:Y:S01]  /*1290*/  SHF.R.U32.HI R4, RZ, R5, R4 ;  /* 0x00000005ff047219 */ /* 0x000fe20000011604 */
[----:B--2---:R-:W-:Y:S01]  /*12a0*/  IMAD.HI.U32 R3, R14, R3, RZ ;  /* 0x000000030e037227 */ /* 0x004fe200078e00ff */
[----:B------:R-:W-:-:S04]  /*12b0*/  ISETP.NE.AND P0, PT, R2, 0x1, PT ;  /* 0x000000010200780c */ /* 0x000fc80003f05270 */
[----:B----4-:R-:W-:-:S04]  /*12c0*/  SHF.R.U32.HI R3, RZ, R6, R3 ;  /* 0x00000006ff037219 */ /* 0x010fc80000011603 */
[----:B------:R-:W-:Y:S02]  /*12d0*/  SEL R3, R14, R3, !P0 ;  /* 0x000000030e037207 */ /* 0x000fe40004000000 */
[----:B---3--:R-:W-:-:S04]  /*12e0*/  ISETP.NE.AND P1, PT, R7, 0x1, PT ;  /* 0x000000010700780c */ /* 0x008fc80003f25270 */
[----:B------:R-:W-:-:S05]  /*12f0*/  SEL R4, R15, R4, !P1 ;  /* 0x000000040f047207 */ /* 0x000fca0004800000 */
[----:B------:R-:W-:Y:S02]  /*1300*/  IMAD.IADD R5, R3, 0x1, -R4 ;  /* 0x0000000103057824 */ /* 0x000fe400078e0a04 */
[----:B------:R-:W-:Y:S02]  /*1310*/  IMAD.IADD R3, R4, 0x1, -R3 ;  /* 0x0000000104037824 */ /* 0x000fe400078e0a03 */
[----:B------:R-:W-:Y:S02]  /*1320*/  IMAD R15, R5, R7, R15 ;  /* 0x00000007050f7224 */ /* 0x000fe400078e020f */
[----:B------:R-:W-:-:S07]  /*1330*/  IMAD R14, R3, R2, R14 ;  /* 0x00000002030e7224 */ /* 0x000fce00078e020e */
.L_x_16:
[----:B------:R-:W-:Y:S01]  /*1340*/  BAR.SYNC.DEFER_BLOCKING 0x0 ;  /* 0x0000000000007b1d */ /* 0x000fe20000010000 */
[----:B------:R-:W-:Y:S01]  /*1350*/  UISETP.NE.AND UP1, UPT, UR8, 0x2, UPT ;  /* 0x000000020800788c */ /* 0x000fe2000bf25270 */
[----:B------:R-:W-:Y:S02]  /*1360*/  ISETP.NE.OR P5, PT, R0, 0x2, !P5 ;  /* 0x000000020000780c */ /* 0x000fe40006fa5670 */
[----:B------:R-:W-:-:S06]  /*1370*/  LOP3.LUT R2, R93, 0x1f, RZ, 0xc0, !PT ;  /* 0x0000001f5d027812 */ /* 0x000fcc00078ec0ff */
[----:B------:R-:W-:Y:S05]  /*1380*/  BRA.U UP1, `(.L_x_17) ;  /* 0x0000001101b47547 */ /* 0x000fea000b800000 */
[----:B------:R-:W1:Y:S01]  /*1390*/  LDCU UR13, c[0x0][0x38c] ;  /* 0x00007180ff0d77ac */ /* 0x000e620008000800 */
[----:B------:R-:W2:Y:S01]  /*13a0*/  LDC R8, c[0x0][0x370] ;  /* 0x0000dc00ff087b82 */ /* 0x000ea20000000800 */
[----:B------:R-:W-:Y:S01]  /*13b0*/  PLOP3.LUT P1, PT, PT, PT, UP2, 0x80, 0x8 ;  /* 0x000000000008781c */ /* 0x000fe20003f2f028 */
[----:B------:R-:W-:Y:S01]  /*13c0*/  IMAD.MOV.U32 R17, RZ, RZ, 0x1 ;  /* 0x00000001ff117424 */ /* 0x000fe200078e00ff */
[----:B------:R-:W-:Y:S01]  /*13d0*/  ISETP.EQ.OR P4, PT, R2, RZ, P5 ;  /* 0x000000ff0200720c */ /* 0x000fe20002f82670 */
[----:B------:R-:W-:Y:S01]  /*13e0*/  IMAD.MOV.U32 R16, RZ, RZ, RZ ;  /* 0x000000ffff107224 */ /* 0x000fe200078e00ff */
[----:B------:R-:W-:Y:S02]  /*13f0*/  PLOP3.LUT P1, PT, P1, PT, PT, 0x8, 0x80 ;  /* 0x000000000080781c */ /* 0x000fe40000f2e170 */
[----:B------:R-:W-:Y:S01]  /*1400*/  CS2R R12, SRZ ;  /* 0x00000000000c7805 */ /* 0x000fe2000001ff00 */
[----:B------:R-:W-:Y:S01]  /*1410*/  IMAD.MOV.U32 R11, RZ, RZ, 0x1 ;  /* 0x00000001ff0b7424 */ /* 0x000fe200078e00ff */
[----:B------:R-:W4:Y:S01]  /*1420*/  LDC R0, c[0x0][0x374] ;  /* 0x0000dd00ff007b82 */ /* 0x000f220000000800 */
[----:B------:R-:W2:Y:S01]  /*1430*/  LDCU.64 UR22, c[0x0][0x348] ;  /* 0x00006900ff1677ac */ /* 0x000ea20008000a00 */
[----:B------:R-:W-:Y:S01]  /*1440*/  UMOV UR6, URZ ;  /* 0x000000ff00067c82 */ /* 0x000fe20008000000 */
[----:B-1----:R-:W-:-:S04]  /*1450*/  UIADD3 UR5, UPT, UPT, UR13, 0x7f, URZ ;  /* 0x0000007f0d057890 */ /* 0x002fc8000fffe0ff */
[----:B------:R-:W-:-:S04]  /*1460*/  USHF.R.S32.HI UR4, URZ, 0x1f, UR5 ;  /* 0x0000001fff047899 */ /* 0x000fc80008011405 */
[----:B------:R-:W-:-:S04]  /*1470*/  ULEA.HI UR4, UR4, UR5, URZ, 0x7 ;  /* 0x0000000504047291 */ /* 0x000fc8000f8f38ff */
[----:B------:R-:W-:Y:S02]  /*1480*/  USHF.R.S32.HI UR15, URZ, 0x7, UR4 ;  /* 0x00000007ff0f7899 */ /* 0x000fe40008011404 */
[----:B------:R-:W-:Y:S02]  /*1490*/  UIADD3 UR4, UPT, UPT, UR13, -0x1, URZ ;  /* 0xffffffff0d047890 */ /* 0x000fe4000fffe0ff */
[----:B------:R-:W-:Y:S02]  /*14a0*/  UISETP.LT.U32.AND UP0, UPT, UR15, 0x4, UPT ;  /* 0x000000040f00788c */ /* 0x000fe4000bf01070 */
[----:B------:R-:W-:Y:S02]  /*14b0*/  UISETP.GE.U32.AND UP1, UPT, UR4, -0xff, UPT ;  /* 0xffffff010400788c */ /* 0x000fe4000bf26070 */
[----:B------:R-:W-:Y:S02]  /*14c0*/  USEL UR14, UR15, 0x4, UP0 ;  /* 0x000000040f0e7887 */ /* 0x000fe40008000000 */
[----:B------:R-:W-:-:S02]  /*14d0*/  UIADD3 UR13, UPT, UPT, UR13, 0xfe, URZ ;  /* 0x000000fe0d0d7890 */ /* 0x000fc4000fffe0ff */
[----:B------:R-:W-:Y:S02]  /*14e0*/  UIADD3 UR5, UPT, UPT, UR14, -0x1, URZ ;  /* 0xffffffff0e057890 */ /* 0x000fe4000fffe0ff */
[----:B------:R-:W-:-:S03]  /*14f0*/  UIADD3 UR7, UPT, UPT, UR15, -UR14, URZ ;  /* 0x8000000e0f077290 */ /* 0x000fc6000fffe0ff */
[----:B------:R-:W-:-:S04]  /*1500*/  @UP1 UIADD3 UR5, UPT, UPT, UR14, URZ, URZ ;  /* 0x000000ff0e051290 */ /* 0x000fc8000fffe0ff */
[----:B--2---:R-:W-:-:S12]  /*1510*/  UIADD3 UR5, UPT, UPT, UR5, 0x1, URZ ;  /* 0x0000000105057890 */ /* 0x004fd8000fffe0ff */
.L_x_35:
[----:B------:R-:W-:Y:S01]  /*1520*/  UISETP.NE.AND UP0, UPT, UR37, URZ, UPT ;  /* 0x000000ff2500728c */ /* 0x000fe2000bf05270 */
[----:B------:R-:W1:Y:S08]  /*1530*/  S2UR UR37, SR_CgaCtaId ;  /* 0x00000000002579c3 */ /* 0x000e700000008800 */
[----:B------:R-:W-:Y:S05]  /*1540*/  BRA.U UP0, `(.L_x_18) ;  /* 0x0000000100347547 */ /* 0x000fea000b800000 */
[----:B------:R-:W2:Y:S01]  /*1550*/  S2R R2, SR_CgaCtaId ;  /* 0x0000000000027919 */ /* 0x000ea20000008800 */
[----:B------:R-:W-:-:S04]  /*1560*/  MOV R3, 0x400 ;  /* 0x0000040000037802 */ /* 0x000fc80000000f00 */
[----:B--2---:R-:W-:Y:S02]  /*1570*/  LEA R2, R2, R3, 0x18 ;  /* 0x0000000302027211 */ /* 0x004fe400078ec0ff */
[----:B------:R-:W-:-:S03]  /*1580*/  SHF.L.U32 R3, R11, 0x1f, RZ ;  /* 0x0000001f0b037819 */ /* 0x000fc600000006ff */
[----:B------:R-:W-:-:S04]  /*1590*/  IMAD R2, R12, 0x8, R2 ;  /* 0x000000080c027824 */ /* 0x000fc800078e0202 */
[----:B------:R-:W2:Y:S02]  /*15a0*/  SYNCS.PHASECHK.TRANS64.TRYWAIT P0, [R2+URZ+0xf0], R3 ;  /* 0x0000f003020075a7 */ /* 0x000ea400080011ff */
[----:B--2---:R-:W-:Y:S05]  /*15b0*/  @!P0 BRA `(.L_x_19) ;  /* 0x0000006000748947 */ /* 0x004fea0003800000 */
.L_x_115:
[----:B------:R-:W-:Y:S01]  /*15c0*/  VIADD R12, R12, 0x1 ;  /* 0x000000010c0c7836 */ /* 0x000fe20000000000 */
[----:B------:R2:W-:Y:S04]  /*15d0*/  SYNCS.ARRIVE.TRANS64.A1T0 RZ, [R2+URZ+0xe0], RZ ;  /* 0x0000e0ff02ff79a7 */ /* 0x0005e800081000ff */
[----:B------:R-:W-:-:S04]  /*15e0*/  ISETP.NE.AND P0, PT, R12, 0x2, PT ;  /* 0x000000020c00780c */ /* 0x000fc80003f05270 */
[----:B------:R-:W-:Y:S02]  /*15f0*/  SEL R12, R12, RZ, P0 ;  /* 0x000000ff0c0c7207 */ /* 0x000fe40000000000 */
[----:B--2---:R-:W-:-:S04]  /*1600*/  SEL R2, RZ, 0x1, P0 ;  /* 0x00000001ff027807 */ /* 0x004fc80000000000 */
[----:B------:R-:W-:-:S07]  /*1610*/  LOP3.LUT R11, R11, R2, RZ, 0x3c, !PT ;  /* 0x000000020b0b7212 */ /* 0x000fce00078e3cff */
.L_x_18:
[----:B------:R-:W-:Y:S01]  /*1620*/  UMOV UR4, 0x400 ;  /* 0x0000040000047882 */ /* 0x000fe20000000000 */
[----:B------:R-:W-:Y:S01]  /*1630*/  SHF.L.U32 R2, R17, 0x1f, RZ ;  /* 0x0000001f11027819 */ /* 0x000fe200000006ff */
[----:B-1----:R-:W-:Y:S01]  /*1640*/  ULEA UR4, UR37, UR4, 0x18 ;  /* 0x0000000425047291 */ /* 0x002fe2000f8ec0ff */
[----:B------:R-:W-:Y:S01]  /*1650*/  R2UR UR34, R15 ;  /* 0x000000000f2272ca */ /* 0x000fe200000e0000 */
[----:B------:R-:W-:Y:S01]  /*1660*/  UISETP.GE.U32.AND UP0, UPT, UR13, 0xff, UPT ;  /* 0x000000ff0d00788c */ /* 0x000fe2000bf06070 */
[----:B------:R-:W-:Y:S01]  /*1670*/  R2UR UR19, R14 ;  /* 0x000000000e1372ca */ /* 0x000fe200000e0000 */
[----:B------:R-:W-:Y:S01]  /*1680*/  ULEA UR8, UR6, UR4, 0x3 ;  /* 0x0000000406087291 */ /* 0x000fe2000f8e18ff */
[----:B------:R-:W-:-:S08]  /*1690*/  UMOV UR21, URZ ;  /* 0x000000ff00157c82 */ /* 0x000fd00008000000 */
[----:B------:R1:W2:Y:S01]  /*16a0*/  SYNCS.PHASECHK.TRANS64.TRYWAIT P0, [UR8+0x20], R2 ;  /* 0x00002002ff0075a7 */ /* 0x0002a20008001108 */
[----:B------:R-:W-:Y:S02]  /*16b0*/  USHF.L.U32 UR34, UR34, 0x7, URZ ;  /* 0x0000000722227899 */ /* 0x000fe400080006ff */
[----:B------:R-:W-:Y:S01]  /*16c0*/  USHF.L.U32 UR19, UR19, 0x6, URZ ;  /* 0x0000000613137899 */ /* 0x000fe200080006ff */
[----:B------:R-:W-:Y:S11]  /*16d0*/  BRA.U !UP0, `(.L_x_20) ;  /* 0x0000000108d87547 */ /* 0x000ff6000b800000 */
[----:B------:R-:W-:Y:S01]  /*16e0*/  UIADD3 UR26, UPT, UPT, UR34, 0x40, URZ ;  /* 0x00000040221a7890 */ /* 0x000fe2000fffe0ff */
[----:B------:R-:W-:Y:S01]  /*16f0*/  UMOV UR29, URZ ;  /* 0x000000ff001d7c82 */ /* 0x000fe20008000000 */
[----:B------:R-:W-:-:S10]  /*1700*/  UMOV UR42, UR6 ;  /* 0x00000006002a7c82 */ /* 0x000fd40008000000 */
.L_x_25:
[----:B-1----:R-:W-:Y:S01]  /*1710*/  ULEA UR33, UR42, UR4, 0x3 ;  /* 0x000000042a217291 */ /* 0x002fe2000f8e18ff */
[----:B--2---:R-:W-:Y:S01]  /*1720*/  @!P5 MOV R3, 0xc000 ;  /* 0x0000c0000003d802 */ /* 0x004fe20000000f00 */
[----:B--2---:R-:W-:Y:S10]  /*1730*/  @P0 BRA `(.L_x_21) ;  /* 0x00000000000c0947 */ /* 0x004ff40003800000 */
[----:B------:R-:W-:-:S04]  /*1740*/  SHF.L.U32 R4, R17, 0x1f, RZ ;  /* 0x0000001f11047819 */ /* 0x000fc800000006ff */
[----:B------:R-:W2:Y:S02]  /*1750*/  SYNCS.PHASECHK.TRANS64.TRYWAIT P0, [UR33+0x20], R4 ;  /* 0x00002004ff0075a7 */ /* 0x000ea40008001121 */
[----:B--2---:R-:W-:Y:S05]  /*1760*/  @!P0 BRA `(.L_x_22) ;  /* 0x00000060001c8947 */ /* 0x004fea0003800000 */
.L_x_21:
[----:B------:R2:W-:Y:S01]  /*1770*/  @!P5 SYNCS.ARRIVE.TRANS64 RZ, [UR33], R3 ;  /* 0x00000003ffffd9a7 */ /* 0x0005e20008000021 */
[----:B------:R-:W-:Y:S04]  /*1780*/  BSSY.RECONVERGENT B0, `(.L_x_23) ;  /* 0x0000003000007945 */ /* 0x000fe80003800200 */
[----:B------:R-:W-:Y:S05]  /*1790*/  @P4 BRA `(.L_x_24) ;  /* 0x0000000000044947 */ /* 0x000fea0003800000 */
[----:B------:R-:W-:Y:S05]  /*17a0*/  BPT.TRAP 0x1 ;  /* 0x000000040000795c */ /* 0x000fea0000300000 */
.L_x_24:
[----:B------:R-:W-:Y:S05]  /*17b0*/  BSYNC.RECONVERGENT B0 ;  /* 0x0000000000007941 */ /* 0x000fea0003800200 */
.L_x_23:
[----:B------:R-:W-:Y:S02]  /*17c0*/  UIADD3 UR6, UPT, UPT, UR42, 0x1, URZ ;  /* 0x000000012a067890 */ /* 0x000fe4000fffe0ff */
[----:B------:R-:W-:Y:S02]  /*17d0*/  ULEA UR24, UR42, UR4, 0xf ;  /* 0x000000042a187291 */ /* 0x000fe4000f8e78ff */
[----:B------:R-:W-:Y:S02]  /*17e0*/  UISETP.NE.AND UP0, UPT, UR6, 0x4, UPT ;  /* 0x000000040600788c */ /* 0x000fe4000bf05270 */
[----:B------:R-:W-:Y:S02]  /*17f0*/  UIADD3 UR40, UP1, UPT, UR22, 0x80, URZ ;  /* 0x0000008016287890 */ /* 0x000fe4000ff3e0ff */
[----:B------:R-:W-:Y:S02]  /*1800*/  USEL UR9, URZ, 0x1, UP0 ;  /* 0x00000001ff097887 */ /* 0x000fe40008000000 */
[----:B------:R-:W-:-:S02]  /*1810*/  USEL UR6, UR6, URZ, UP0 ;  /* 0x000000ff06067287 */ /* 0x000fc40008000000 */
[----:B------:R-:W-:Y:S02]  /*1820*/  UIADD3 UR38, UP0, UPT, UR22, 0x180, URZ ;  /* 0x0000018016267890 */ /* 0x000fe4000ff1e0ff */
[----:B------:R-:W-:Y:S01]  /*1830*/  ULEA UR8, UR6, UR4, 0x3 ;  /* 0x0000000406087291 */ /* 0x000fe2000f8e18ff */
[----:B------:R-:W-:Y:S01]  /*1840*/  LOP3.LUT R17, R17, UR9, RZ, 0x3c, !PT ;  /* 0x0000000911117c12 */ /* 0x000fe2000f8e3cff */
[----:B------:R-:W-:Y:S02]  /*1850*/  USHF.L.U32 UR35, UR29, 0x7, URZ ;  /* 0x000000071d237899 */ /* 0x000fe400080006ff */
[----:B------:R-:W-:Y:S01]  /*1860*/  UIADD3.X UR41, UPT, UPT, URZ, UR23, URZ, UP1, !UPT ;  /* 0x00000017ff297290 */ /* 0x000fe20008ffe4ff */
[----:B-1----:R-:W-:Y:S01]  /*1870*/  SHF.L.U32 R2, R17, 0x1f, RZ ;  /* 0x0000001f11027819 */ /* 0x002fe200000006ff */
[----:B------:R-:W-:Y:S02]  /*1880*/  UIADD3 UR32, UPT, UPT, UR24, 0x6400, URZ ;  /* 0x0000640018207890 */ /* 0x000fe4000fffe0ff */
[----:B------:R-:W-:Y:S01]  /*1890*/  UIADD3 UR24, UPT, UPT, UR24, 0xa400, URZ ;  /* 0x0000a40018187890 */ /* 0x000fe2000fffe0ff */
[----:B------:R1:W1:Y:S01]  /*18a0*/  SYNCS.PHASECHK.TRANS64.TRYWAIT P0, [UR8+0x20], R2 ;  /* 0x00002002ff0075a7 */ /* 0x0002620008001108 */
[----:B------:R-:W-:-:S02]  /*18b0*/  ULEA UR8, UR42, UR4, 0xe ;  /* 0x000000042a087291 */ /* 0x000fc4000f8e70ff */
[----:B------:R-:W-:Y:S02]  /*18c0*/  UIADD3.X UR39, UPT, UPT, URZ, UR23, URZ, UP0, !UPT ;  /* 0x00000017ff277290 */ /* 0x000fe400087fe4ff */
[----:B------:R-:W-:Y:S02]  /*18d0*/  UIADD3 UR16, UPT, UPT, UR8, 0x26400, URZ ;  /* 0x0002640008107890 */ /* 0x000fe4000fffe0ff */
[----:B------:R-:W-:Y:S02]  /*18e0*/  UIADD3 UR8, UPT, UPT, UR8, 0x28400, URZ ;  /* 0x0002840008087890 */ /* 0x000fe4000fffe0ff */
[----:B------:R-:W-:Y:S01]  /*18f0*/  UIADD3 UR10, UPT, UPT, UR35, 0x40, URZ ;  /* 0x00000040230a7890 */ /* 0x000fe2000fffe0ff */
[----:B------:R-:W-:Y:S01]  /*1900*/  UMOV UR30, 0x0 ;  /* 0x00000000001e7882 */ /* 0x000fe20000000000 */
[----:B------:R-:W-:Y:S01]  /*1910*/  UMOV UR31, 0x10000000 ;  /* 0x10000000001f7882 */ /* 0x000fe20000000000 */
[----:B------:R-:W-:Y:S01]  /*1920*/  UMOV UR25, UR33 ;  /* 0x0000002100197c82 */ /* 0x000fe20008000000 */
[----:B------:R-:W-:Y:S01]  /*1930*/  UMOV UR28, UR36 ;  /* 0x00000024001c7c82 */ /* 0x000fe20008000000 */
[----:B------:R-:W-:Y:S01]  /*1940*/  UMOV UR27, UR35 ;  /* 0x00000023001b7c82 */ /* 0x000fe20008000000 */
[----:B------:R-:W-:Y:S01]  /*1950*/  UMOV UR17, UR33 ;  /* 0x0000002100117c82 */ /* 0x000fe20008000000 */
[----:B------:R-:W-:Y:S01]  /*1960*/  UMOV UR20, UR36 ;  /* 0x0000002400147c82 */ /* 0x000fe20008000000 */
[----:B------:R-:W-:Y:S01]  /*1970*/  UMOV UR18, UR35 ;  /* 0x0000002300127c82 */ /* 0x000fe20008000000 */
[----:B------:R1:W-:Y:S01]  /*1980*/  UTMALDG.3D [UR32], [UR40], desc[UR30] ;  /* 0x00001e20280075b4 */ /* 0x0003e20008011000 */
[----:B------:R-:W-:Y:S01]  /*1990*/  UMOV UR11, UR19 ;  /* 0x00000013000b7c82 */ /* 0x000fe20008000000 */
[----:B------:R-:W-:Y:S01]  /*19a0*/  UMOV UR12, UR36 ;  /* 0x00000024000c7c82 */ /* 0x000fe20008000000 */
[----:B------:R-:W-:Y:S01]  /*19b0*/  UMOV UR9, UR33 ;  /* 0x0000002100097c82 */ /* 0x000fe20008000000 */
[----:B------:R-:W-:Y:S01]  /*19c0*/  UIADD3 UR29, UPT, UPT, UR29, 0x1, URZ ;  /* 0x000000011d1d7890 */ /* 0x000fe2000fffe0ff */
[----:B------:R-:W-:Y:S01]  /*19d0*/  UMOV UR21, UR5 ;  /* 0x0000000500157c82 */ /* 0x000fe20008000000 */
[----:B------:R-:W-:Y:S01]  /*19e0*/  UMOV UR42, UR6 ;  /* 0x00000006002a7c82 */ /* 0x000fe20008000000 */
[----:B------:R1:W-:Y:S01]  /*19f0*/  UTMALDG.3D [UR24], [UR40], desc[UR30] ;  /* 0x00001e18280075b4 */ /* 0x0003e20008011000 */
[----:B------:R-:W-:Y:S01]  /*1a00*/  UISETP.NE.AND UP0, UPT, UR29, UR5, UPT ;  /* 0x000000051d00728c */ /* 0x000fe2000bf05270 */
[----:B------:R1:W-:Y:S01]  /*1a10*/  UTMALDG.3D [UR16], [UR38], desc[UR30] ;  /* 0x00001e10260075b4 */ /* 0x0003e20008011000 */
[----:B------:R1:W-:Y:S07]  /*1a20*/  UTMALDG.3D [UR8], [UR38], desc[UR30] ;  /* 0x00001e08260075b4 */ /* 0x0003ee0008011000 */
[----:B------:R-:W-:Y:S05]  /*1a30*/  BRA.U UP0, `(.L_x_25) ;  /* 0xfffffffd00347547 */ /* 0x000fea000b83ffff */
.L_x_20:
[----:B-1----:R-:W-:Y:S01]  /*1a40*/  ULEA UR8, UR6, UR4, 0x3 ;  /* 0x0000000406087291 */ /* 0x002fe2000f8e18ff */
[----:B------:R-:W-:Y:S01]  /*1a50*/  SHF.L.U32 R2, R17, 0x1f, RZ ;  /* 0x0000001f11027819 */ /* 0x000fe200000006ff */
[----:B------:R-:W-:Y:S01]  /*1a60*/  @!P1 SYNCS.ARRIVE.TRANS64.A1T0 RZ, [UR4+0x78], RZ ;  /* 0x000078ffffff99a7 */ /* 0x000fe20008100004 */
[----:B------:R-:W-:-:S06]  /*1a70*/  UISETP.GT.AND UP0, UPT, UR15, UR14, UPT ;  /* 0x0000000e0f00728c */ /* 0x000fcc000bf04270 */
[----:B--2---:R1:W2:Y:S03]  /*1a80*/  SYNCS.PHASECHK.TRANS64.TRYWAIT P0, [UR8+0x20], R2 ;  /* 0x00002002ff0075a7 */ /* 0x0042a60008001108 */
[----:B------:R-:W-:Y:S05]  /*1a90*/  BRA.U !UP0, `(.L_x_26) ;  /* 0x0000000108d47547 */ /* 0x000fea000b800000 */
[----:B------:R-:W-:Y:S02]  /*1aa0*/  UIADD3 UR29, UPT, UPT, UR7, UR21, URZ ;  /* 0x00000015071d7290 */ /* 0x000fe4000fffe0ff */
[----:B------:R-:W-:Y:S01]  /*1ab0*/  UIADD3 UR26, UPT, UPT, UR34, 0x40, URZ ;  /* 0x00000040221a7890 */ /* 0x000fe2000fffe0ff */
[----:B------:R-:W-:-:S11]  /*1ac0*/  UMOV UR42, UR6 ;  /* 0x00000006002a7c82 */ /* 0x000fd60008000000 */
.L_x_31:
[----:B-1----:R-:W-:Y:S01]  /*1ad0*/  ULEA UR33, UR42, UR4, 0x3 ;  /* 0x000000042a217291 */ /* 0x002fe2000f8e18ff */
[----:B--2---:R-:W-:Y:S01]  /*1ae0*/  @!P5 MOV R3, 0xc000 ;  /* 0x0000c0000003d802 */ /* 0x004fe20000000f00 */
[----:B--2---:R-:W-:Y:S10]  /*1af0*/  @P0 BRA `(.L_x_27) ;  /* 0x00000000000c0947 */ /* 0x004ff40003800000 */
[----:B------:R-:W-:-:S04]  /*1b00*/  SHF.L.U32 R4, R17, 0x1f, RZ ;  /* 0x0000001f11047819 */ /* 0x000fc800000006ff */
[----:B------:R-:W2:Y:S02]  /*1b10*/  SYNCS.PHASECHK.TRANS64.TRYWAIT P0, [UR33+0x20], R4 ;  /* 0x00002004ff0075a7 */ /* 0x000ea40008001121 */
[----:B--2---:R-:W-:Y:S05]  /*1b20*/  @!P0 BRA `(.L_x_28) ;  /* 0x0000005c00448947 */ /* 0x004fea0003800000 */
.L_x_27:
[----:B------:R2:W-:Y:S01]  /*1b30*/  @!P5 SYNCS.ARRIVE.TRANS64 RZ, [UR33], R3 ;  /* 0x00000003ffffd9a7 */ /* 0x0005e20008000021 */
[----:B------:R-:W-:Y:S04]  /*1b40*/  BSSY.RECONVERGENT B0, `(.L_x_29) ;  /* 0x0000003000007945 */ /* 0x000fe80003800200 */
[----:B------:R-:W-:Y:S05]  /*1b50*/  @P4 BRA `(.L_x_30) ;  /* 0x0000000000044947 */ /* 0x000fea0003800000 */
[----:B------:R-:W-:Y:S05]  /*1b60*/  BPT.TRAP 0x1 ;  /* 0x000000040000795c */ /* 0x000fea0000300000 */
.L_x_30:
[----:B------:R-:W-:Y:S05]  /*1b70*/  BSYNC.RECONVERGENT B0 ;  /* 0x0000000000007941 */ /* 0x000fea0003800200 */
.L_x_29:
        /* <DEDUP_REMOVED lines=31> */
[----:B------:R-:W-:Y:S01]  /*1d70*/  UMOV UR9, UR33 ;  /* 0x0000002100097c82 */ /* 0x000fe20008000000 */
[----:B------:R-:W-:Y:S01]  /*1d80*/  UIADD3 UR21, UPT, UPT, UR21, 0x1, URZ ;  /* 0x0000000115157890 */ /* 0x000fe2000fffe0ff */
[----:B------:R-:W-:Y:S01]  /*1d90*/  UMOV UR42, UR6 ;  /* 0x00000006002a7c82 */ /* 0x000fe20008000000 */
[----:B------:R1:W-:Y:S02]  /*1da0*/  UTMALDG.3D [UR24], [UR40], desc[UR30] ;  /* 0x00001e18280075b4 */ /* 0x0003e40008011000 */
[----:B------:R-:W-:Y:S01]  /*1db0*/  UISETP.NE.AND UP0, UPT, UR21, UR29, UPT ;  /* 0x0000001d1500728c */ /* 0x000fe2000bf05270 */
[----:B------:R1:W-:Y:S01]  /*1dc0*/  UTMALDG.3D [UR16], [UR38], desc[UR30] ;  /* 0x00001e10260075b4 */ /* 0x0003e20008011000 */
[----:B------:R1:W-:Y:S07]  /*1dd0*/  UTMALDG.3D [UR8], [UR38], desc[UR30] ;  /* 0x00001e08260075b4 */ /* 0x0003ee0008011000 */
[----:B------:R-:W-:Y:S05]  /*1de0*/  BRA.U UP0, `(.L_x_31) ;  /* 0xfffffffd00387547 */ /* 0x000fea000b83ffff */
.L_x_26:
[C---:B-1----:R-:W-:Y:S01]  /*1df0*/  LEA R2, R16.reuse, UR4, 0x3 ;  /* 0x0000000410027c11 */ /* 0x042fe2000f8e18ff */
[----:B------:R-:W-:Y:S01]  /*1e00*/  NOP ;  /* 0x0000000000007918 */ /* 0x000fe20000000000 */
[----:B--2---:R-:W-:Y:S02]  /*1e10*/  SHF.L.U32 R3, R13, 0x1f, RZ ;  /* 0x0000001f0d037819 */ /* 0x004fe400000006ff */
[----:B------:R-:W-:Y:S02]  /*1e20*/  LEA R4, R16, UR4, 0x4 ;  /* 0x0000000410047c11 */ /* 0x000fe4000f8e20ff */
[----:B------:R-:W1:Y:S02]  /*1e30*/  SYNCS.PHASECHK.TRANS64.TRYWAIT P0, [R2+URZ+0x80], R3 ;  /* 0x00008003020075a7 */ /* 0x000e6400080011ff */
[----:B-1----:R-:W-:Y:S05]  /*1e40*/  @!P0 BRA `(.L_x_32) ;  /* 0x0000005800948947 */ /* 0x002fea0003800000 */
.L_x_118:
[----:B------:R-:W2:Y:S01]  /*1e50*/  LDS.128 R4, [R4+0x110] ;  /* 0x0001100004047984 */ /* 0x000ea20000000c00 */
[----:B---3--:R-:W-:Y:S01]  /*1e60*/  ISETP.GE.AND P0, PT, R40, 0x1, PT ;  /* 0x000000012800780c */ /* 0x008fe20003f06270 */
[----:B-1----:R-:W-:Y:S01]  /*1e70*/  VIADD R2, R2, 0x90 ;  /* 0x0000009002027836 */ /* 0x002fe20000000000 */
[----:B------:R-:W-:Y:S01]  /*1e80*/  @!PT LDS RZ, [RZ] ;  /* 0x00000000fffff984 */ /* 0x000fe20000000800 */
[----:B------:R-:W-:Y:S01]  /*1e90*/  @!PT LDS RZ, [RZ] ;  /* 0x00000000fffff984 */ /* 0x000fe20000000800 */
[----:B------:R-:W-:Y:S01]  /*1ea0*/  @!PT LDS RZ, [RZ] ;  /* 0x00000000fffff984 */ /* 0x000fe20000000800 */
[----:B------:R-:W-:Y:S01]  /*1eb0*/  @!PT LDS RZ, [RZ] ;  /* 0x00000000fffff984 */ /* 0x000fe20000000800 */
[----:B------:R1:W-:Y:S06]  /*1ec0*/  MEMBAR.ALL.CTA ;  /* 0x0000000000007992 */ /* 0x0003ec0000008000 */
[----:B-1----:R-:W1:Y:S01]  /*1ed0*/  FENCE.VIEW.ASYNC.S ;  /* 0x00000000000073c6 */ /* 0x002e620000000000 */
[----:B------:R-:W-:-:S04]  /*1ee0*/  PRMT R2, RZ, 0x654, R2 ;  /* 0x00000654ff027816 */ /* 0x000fc80000000002 */
[----:B-1----:R1:W-:Y:S01]  /*1ef0*/  SYNCS.ARRIVE.TRANS64.RED.A1T0 RZ, [R2+URZ], RZ ;  /* 0x000000ff02ff79a7 */ /* 0x0023e200081004ff */
[----:B--2---:R-:W-:-:S13]  /*1f00*/  LOP3.LUT P2, RZ, R6, 0x1, RZ, 0xc0, !PT ;  /* 0x0000000106ff7812 */ /* 0x004fda000784c0ff */
[----:B------:R-:W-:Y:S01]  /*1f10*/  @P2 SHF.R.U32.HI R3, RZ, 0x10, R5 ;  /* 0x00000010ff032819 */ /* 0x000fe20000011605 */
[----:B------:R-:W-:Y:S01]  /*1f20*/  VOTEU.ANY UP0, P2 ;  /* 0x0000000000ff7886 */ /* 0x000fe20001000100 */
[----:B------:R-:W-:Y:S02]  /*1f30*/  @P2 MOV R10, R4 ;  /* 0x00000004000a2202 */ /* 0x000fe40000000f00 */
[----:B------:R-:W-:Y:S02]  /*1f40*/  @P2 R2UR.BROADCAST UR8, R3 ;  /* 0x00000000030822ca */ /* 0x000fe400008e0000 */
[----:B------:R-:W-:-:S11]  /*1f50*/  @P2 LOP3.LUT R9, R5, 0xffff, RZ, 0xc0, !PT ;  /* 0x0000ffff05092812 */ /* 0x000fd600078ec0ff */
[----:B------:R-:W-:Y:S01]  /*1f60*/  @UP0 UMOV UR36, UR8 ;  /* 0x0000000800240c82 */ /* 0x000fe20008000000 */
[----:B-1----:R-:W-:Y:S05]  /*1f70*/  @!P0 BRA `(.L_x_33) ;  /* 0x0000000000b88947 */ /* 0x002fea0003800000 */
[----:B------:R-:W4:Y:S01]  /*1f80*/  LDC.64 R4, c[0x0][0xb18] ;  /* 0x0002c600ff047b82 */ /* 0x000f220000000a00 */
[----:B------:R-:W-:-:S07]  /*1f90*/  ISETP.NE.AND P3, PT, R40, 0x1, PT ;  /* 0x000000012800780c */ /* 0x000fce0003f65270 */
[----:B------:R-:W1:Y:S08]  /*1fa0*/  LDC.64 R6, c[0x0][0xb10] ;  /* 0x0002c400ff067b82 */ /* 0x000e700000000a00 */
[----:B------:R-:W2:Y:S08]  /*1fb0*/  LDC R14, c[0x0][0xb20] ;  /* 0x0002c800ff0e7b82 */ /* 0x000eb00000000800 */
[----:B------:R-:W3:Y:S01]  /*1fc0*/  LDC R15, c[0x0][0xb0c] ;  /* 0x0002c300ff0f7b82 */ /* 0x000ee20000000800 */
[----:B----4-:R-:W-:Y:S01]  /*1fd0*/  IMAD.HI.U32 R19, R0, R5, RZ ;  /* 0x0000000500137227 */ /* 0x010fe200078e00ff */
[----:B------:R-:W-:-:S03]  /*1fe0*/  ISETP.NE.AND P0, PT, R4, 0x1, PT ;  /* 0x000000010400780c */ /* 0x000fc60003f05270 */
[----:B------:R-:W-:-:S03]  /*1ff0*/  IMAD.HI.U32 R5, R9, R5, RZ ;  /* 0x0000000509057227 */ /* 0x000fc600078e00ff */
[----:B------:R-:W4:Y:S01]  /*2000*/  LDC.64 R2, c[0x0][0xb28] ;  /* 0x0002ca00ff027b82 */ /* 0x000f220000000a00 */
[----:B-1----:R-:W-:-:S04]  /*2010*/  IMAD.HI.U32 R20, R8, R6, RZ ;  /* 0x0000000608147227 */ /* 0x002fc800078e00ff */
[----:B------:R-:W-:Y:S01]  /*2020*/  IMAD.HI.U32 R21, R10, R6, RZ ;  /* 0x000000060a157227 */ /* 0x000fe200078e00ff */
[----:B------:R-:W-:Y:S02]  /*2030*/  SHF.R.U32.HI R20, RZ, R7, R20 ;  /* 0x00000007ff147219 */ /* 0x000fe40000011614 */
[-C--:B--2---:R-:W-:Y:S02]  /*2040*/  SHF.R.U32.HI R19, RZ, R14.reuse, R19 ;  /* 0x0000000eff137219 */ /* 0x084fe40000011613 */
[----:B------:R-:W-:Y:S02]  /*2050*/  SHF.R.U32.HI R5, RZ, R14, R5 ;  /* 0x0000000eff057219 */ /* 0x000fe40000011605 */
[----:B------:R-:W-:Y:S02]  /*2060*/  SEL R19, R0, R19, !P0 ;  /* 0x0000001300137207 */ /* 0x000fe40004000000 */
[----:B------:R-:W-:Y:S02]  /*2070*/  SHF.R.U32.HI R21, RZ, R7, R21 ;  /* 0x00000007ff157219 */ /* 0x000fe40000011615 */
[----:B---3--:R-:W-:-:S02]  /*2080*/  ISETP.NE.AND P1, PT, R15, 0x1, PT ;  /* 0x000000010f00780c */ /* 0x008fc40003f25270 */
[----:B------:R-:W-:Y:S02]  /*2090*/  SEL R5, R9, R5, !P0 ;  /* 0x0000000509057207 */ /* 0x000fe40004000000 */
[----:B------:R-:W-:Y:S02]  /*20a0*/  SEL R20, R8, R20, !P1 ;  /* 0x0000001408147207 */ /* 0x000fe40004800000 */
[----:B------:R-:W-:Y:S01]  /*20b0*/  SEL R21, R10, R21, !P1 ;  /* 0x000000150a157207 */ /* 0x000fe20004800000 */
[----:B----4-:R-:W-:-:S04]  /*20c0*/  IMAD.HI.U32 R18, R19, R2, RZ ;  /* 0x0000000213127227 */ /* 0x010fc800078e00ff */
        /* <DEDUP_REMOVED lines=10> */
[----:B------:R-:W-:-:S04]  /*2170*/  @!P0 IMAD.HI.U32 R7, R21, R2, RZ ;  /* 0x0000000215078227 */ /* 0x000fc800078e00ff */
[----:B------:R-:W-:Y:S01]  /*2180*/  IMAD.MOV R2, RZ, RZ, -R6 ;  /* 0x000000ffff027224 */ /* 0x000fe200078e0a06 */
[----:B------:R-:W-:Y:S02]  /*2190*/  @!P0 SHF.R.U32.HI R3, RZ, R3, R7 ;  /* 0x00000003ff038219 */ /* 0x000fe40000011607 */
[----:B------:R-:W-:Y:S01]  /*21a0*/  IADD3 R7, PT, PT, -R5, RZ, RZ ;  /* 0x000000ff05077210 */ /* 0x000fe20007ffe1ff */
[----:B------:R-:W-:Y:S01]  /*21b0*/  IMAD R2, R40, R2, R5 ;  /* 0x0000000228027224 */ /* 0x000fe200078e0205 */
        /* <DEDUP_REMOVED lines=10> */
.L_x_33:
[----:B------:R-:W1:Y:S02]  /*2260*/  LDCU UR8, c[0x0][0xb30] ;  /* 0x00016600ff0877ac */ /* 0x000e640008000800 */
[----:B-1----:R-:W-:-:S09]  /*2270*/  UISETP.NE.AND UP0, UPT, UR8, 0x1, UPT ;  /* 0x000000010800788c */ /* 0x002fd2000bf05270 */
[----:B------:R-:W-:Y:S05]  /*2280*/  BRA.U UP0, `(.L_x_34) ;  /* 0x0000000100407547 */ /* 0x000fea000b800000 */
[----:B------:R-:W1:Y:S08]  /*2290*/  LDC.64 R4, c[0x0][0xb10] ;  /* 0x0002c400ff047b82 */ /* 0x000e700000000a00 */
[----:B------:R-:W2:Y:S08]  /*22a0*/  LDC.64 R2, c[0x0][0xb18] ;  /* 0x0002c600ff027b82 */ /* 0x000eb00000000a00 */
[----:B------:R-:W3:Y:S08]  /*22b0*/  LDC R6, c[0x0][0xb20] ;  /* 0x0002c800ff067b82 */ /* 0x000ef00000000800 */
[----:B------:R-:W4:Y:S01]  /*22c0*/  LDC R7, c[0x0][0xb0c] ;  /* 0x0002c300ff077b82 */ /* 0x000f220000000800 */
[----:B-1----:R-:W-:-:S05]  /*22d0*/  IMAD.HI.U32 R4, R10, R4, RZ ;  /* 0x000000040a047227 */ /* 0x002fca00078e00ff */
[----:B------:R-:W-:Y:S01]  /*22e0*/  SHF.R.U32.HI R4, RZ, R5, R4 ;  /* 0x00000005ff047219 */ /* 0x000fe20000011604 */
[----:B--2---:R-:W-:Y:S01]  /*22f0*/  IMAD.HI.U32 R3, R9, R3, RZ ;  /* 0x0000000309037227 */ /* 0x004fe200078e00ff */
[----:B------:R-:W-:-:S04]  /*2300*/  ISETP.NE.AND P0, PT, R2, 0x1, PT ;  /* 0x000000010200780c */ /* 0x000fc80003f05270 */
[----:B---3--:R-:W-:-:S04]  /*2310*/  SHF.R.U32.HI R3, RZ, R6, R3 ;  /* 0x00000006ff037219 */ /* 0x008fc80000011603 */
[----:B------:R-:W-:Y:S02]  /*2320*/  SEL R3, R9, R3, !P0 ;  /* 0x0000000309037207 */ /* 0x000fe40004000000 */
[----:B----4-:R-:W-:-:S04]  /*2330*/  ISETP.NE.AND P1, PT, R7, 0x1, PT ;  /* 0x000000010700780c */ /* 0x010fc80003f25270 */
[----:B------:R-:W-:-:S05]  /*2340*/  SEL R4, R10, R4, !P1 ;  /* 0x000000040a047207 */ /* 0x000fca0004800000 */
[----:B------:R-:W-:Y:S02]  /*2350*/  IMAD.IADD R5, R3, 0x1, -R4 ;  /* 0x0000000103057824 */ /* 0x000fe400078e0a04 */
[----:B------:R-:W-:Y:S02]  /*2360*/  IMAD.IADD R3, R4, 0x1, -R3 ;  /* 0x0000000104037824 */ /* 0x000fe400078e0a03 */
[----:B------:R-:W-:Y:S02]  /*2370*/  IMAD R10, R5, R7, R10 ;  /* 0x00000007050a7224 */ /* 0x000fe400078e020a */
[----:B------:R-:W-:-:S07]  /*2380*/  IMAD R9, R3, R2, R9 ;  /* 0x0000000203097224 */ /* 0x000fce00078e0209 */
.L_x_34:
[----:B------:R-:W-:Y:S01]  /*2390*/  VIADD R16, R16, 0x1 ;  /* 0x0000000110107836 */ /* 0x000fe20000000000 */
[----:B------:R-:W-:Y:S01]  /*23a0*/  PLOP3.LUT P1, PT, PT, PT, PT, 0x80, 0x8 ;  /* 0x000000000008781c */ /* 0x000fe20003f2f070 */
[----:B------:R-:W-:Y:S02]  /*23b0*/  IMAD.IADD R15, R10, 0x1, R87 ;  /* 0x000000010a0f7824 */ /* 0x000fe400078e0257 */
[----:B------:R-:W-:Y:S01]  /*23c0*/  IMAD.IADD R14, R9, 0x1, R86 ;  /* 0x00000001090e7824 */ /* 0x000fe200078e0256 */
[----:B------:R-:W-:-:S04]  /*23d0*/  ISETP.NE.AND P0, PT, R16, 0x2, PT ;  /* 0x000000021000780c */ /* 0x000fc80003f05270 */
[----:B------:R-:W-:Y:S02]  /*23e0*/  SEL R2, RZ, 0x1, P0 ;  /* 0x00000001ff027807 */ /* 0x000fe40000000000 */
[----:B------:R-:W-:Y:S02]  /*23f0*/  SEL R16, R16, RZ, P0 ;  /* 0x000000ff10107207 */ /* 0x000fe40000000000 */
[----:B------:R-:W-:Y:S01]  /*2400*/  LOP3.LUT R13, R13, R2, RZ, 0x3c, !PT ;  /* 0x000000020d0d7212 */ /* 0x000fe200078e3cff */
[----:B------:R-:W-:Y:S06]  /*2410*/  @P2 BRA `(.L_x_35) ;  /* 0xfffffff000402947 */ /* 0x000fec000383ffff */
[----:B------:R-:W-:Y:S01]  /*2420*/  UIADD3 UR4, UPT, UPT, UR4, 0x20, URZ ;  /* 0x0000002004047890 */ /* 0x000fe2000fffe0ff */
[----:B------:R-:W-:-:S03]  /*2430*/  SHF.L.U32 R2, R17, 0x1f, RZ ;  /* 0x0000001f11027819 */ /* 0x000fc600000006ff */
[----:B------:R-:W-:-:S09]  /*2440*/  ULEA UR5, UR6, UR4, 0x3 ;  /* 0x0000000406057291 */ /* 0x000fd2000f8e18ff */
[----:B------:R-:W1:Y:S02]  /*2450*/  SYNCS.PHASECHK.TRANS64.TRYWAIT P0, [UR5], R2 ;  /* 0x00000002ff0075a7 */ /* 0x000e640008001105 */
[----:B-1----:R-:W-:Y:S05]  /*2460*/  @!P0 BRA `(.L_x_36) ;  /* 0x0000005400208947 */ /* 0x002fea0003800000 */
.L_x_120:
[----:B------:R-:W-:-:S04]  /*2470*/  UIADD3 UR6, UPT, UPT, UR6, 0x1, URZ ;  /* 0x0000000106067890 */ /* 0x000fc8000fffe0ff */
[----:B------:R-:W-:-:S04]  /*2480*/  UISETP.NE.AND UP0, UPT, UR6, 0x4, UPT ;  /* 0x000000040600788c */ /* 0x000fc8000bf05270 */
[----:B------:R-:W-:Y:S02]  /*2490*/  USEL UR7, URZ, 0x1, UP0 ;  /* 0x00000001ff077887 */ /* 0x000fe40008000000 */
[----:B------:R-:W-:-:S04]  /*24a0*/  USEL UR6, UR6, URZ, UP0 ;  /* 0x000000ff06067287 */ /* 0x000fc80008000000 */
[----:B------:R-:W-:Y:S01]  /*24b0*/  ULEA UR5, UR6, UR4, 0x3 ;  /* 0x0000000406057291 */ /* 0x000fe2000f8e18ff */
[----:B-1----:R-:W-:-:S04]  /*24c0*/  LOP3.LUT R2, R17, UR7, RZ, 0x3c, !PT ;  /* 0x0000000711027c12 */ /* 0x002fc8000f8e3cff */
[----:B------:R-:W-:-:S04]  /*24d0*/  SHF.L.U32 R3, R2, 0x1f, RZ ;  /* 0x0000001f02037819 */ /* 0x000fc800000006ff */
[----:B------:R-:W1:Y:S02]  /*24e0*/  SYNCS.PHASECHK.TRANS64.TRYWAIT P0, [UR5], R3 ;  /* 0x00000003ff0075a7 */ /* 0x000e640008001105 */
[----:B-1----:R-:W-:Y:S05]  /*24f0*/  @!P0 BRA `(.L_x_37) ;  /* 0x0000005400148947 */ /* 0x002fea0003800000 */
.L_x_122:
[----:B------:R-:W-:-:S04]  /*2500*/  UIADD3 UR6, UPT, UPT, UR6, 0x1, URZ ;  /* 0x0000000106067890 */ /* 0x000fc8000fffe0ff */
[----:B------:R-:W-:-:S04]  /*2510*/  UISETP.NE.AND UP0, UPT, UR6, 0x4, UPT ;  /* 0x000000040600788c */ /* 0x000fc8000bf05270 */
[----:B------:R-:W-:Y:S02]  /*2520*/  USEL UR7, URZ, 0x1, UP0 ;  /* 0x00000001ff077887 */ /* 0x000fe40008000000 */
[----:B------:R-:W-:-:S04]  /*2530*/  USEL UR6, UR6, URZ, UP0 ;  /* 0x000000ff06067287 */ /* 0x000fc80008000000 */
[----:B------:R-:W-:Y:S01]  /*2540*/  ULEA UR5, UR6, UR4, 0x3 ;  /* 0x0000000406057291 */ /* 0x000fe2000f8e18ff */
[----:B------:R-:W-:-:S04]  /*2550*/  LOP3.LUT R2, R2, UR7, RZ, 0x3c, !PT ;  /* 0x0000000702027c12 */ /* 0x000fc8000f8e3cff */
[----:B-1----:R-:W-:-:S04]  /*2560*/  SHF.L.U32 R3, R2, 0x1f, RZ ;  /* 0x0000001f02037819 */ /* 0x002fc800000006ff */
[----:B------:R-:W1:Y:S02]  /*2570*/  SYNCS.PHASECHK.TRANS64.TRYWAIT P0, [UR5], R3 ;  /* 0x00000003ff0075a7 */ /* 0x000e640008001105 */
[----:B-1----:R-:W-:Y:S05]  /*2580*/  @!P0 BRA `(.L_x_38) ;  /* 0x0000005400088947 */ /* 0x002fea0003800000 */
.L_x_124:
[----:B------:R-:W-:-:S04]  /*2590*/  UIADD3 UR6, UPT, UPT, UR6, 0x1, URZ ;  /* 0x0000000106067890 */ /* 0x000fc8000fffe0ff */
[----:B------:R-:W-:-:S04]  /*25a0*/  UISETP.NE.AND UP0, UPT, UR6, 0x4, UPT ;  /* 0x000000040600788c */ /* 0x000fc8000bf05270 */
[----:B------:R-:W-:Y:S02]  /*25b0*/  USEL UR5, URZ, 0x1, UP0 ;  /* 0x00000001ff057887 */ /* 0x000fe40008000000 */
[----:B------:R-:W-:-:S04]  /*25c0*/  USEL UR6, UR6, URZ, UP0 ;  /* 0x000000ff06067287 */ /* 0x000fc80008000000 */
[----:B------:R-:W-:Y:S01]  /*25d0*/  ULEA UR6, UR6, UR4, 0x3 ;  /* 0x0000000406067291 */ /* 0x000fe2000f8e18ff */
[----:B------:R-:W-:-:S04]  /*25e0*/  LOP3.LUT R2, R2, UR5, RZ, 0x3c, !PT ;  /* 0x0000000502027c12 */ /* 0x000fc8000f8e3cff */
[----:B------:R-:W-:Y:S01]  /*25f0*/  SHF.L.U32 R2, R2, 0x1f, RZ ;  /* 0x0000001f02027819 */ /* 0x000fe200000006ff */
[----:B-1--4-:R-:W-:-:S07]  /*2600*/  IMAD.U32 R0, RZ, RZ, UR6 ;  /* 0x00000006ff007e24 */ /* 0x012fce000f8e00ff */
.L_x_39:
[----:B-1----:R1:W2:Y:S02]  /*2610*/  SYNCS.PHASECHK.TRANS64.TRYWAIT P0, [R0+URZ], R2 ;  /* 0x00000002000075a7 */ /* 0x0022a400080011ff */
[----:B--2---:R-:W-:Y:S05]  /*2620*/  @!P0 NANOSLEEP.SYNCS 0x989680 ;  /* 0x009896800000895d */ /* 0x004fea0003900000 */
[----:B------:R-:W2:Y:S02]  /*2630*/  @!P0 SYNCS.PHASECHK.TRANS64 P0, [R0+URZ], R2 ;  /* 0x00000002000085a7 */ /* 0x000ea400080010ff */
[----:B--2---:R-:W-:Y:S05]  /*2640*/  @P0 EXIT ;  /* 0x000000000000094d */ /* 0x004fea0003800000 */
[----:B------:R-:W-:Y:S05]  /*2650*/  BRA `(.L_x_39) ;  /* 0xfffffffc00ec7947 */ /* 0x000fea000383ffff */
.L_x_17:
[----:B------:R-:W-:-:S04]  /*2660*/  UISETP.NE.AND UP1, UPT, UR37, URZ, UPT ;  /* 0x000000ff2500728c */ /* 0x000fc8000bf25270 */
[----:B------:R-:W-:-:S09]  /*2670*/  UISETP.NE.OR UP1, UPT, UR8, 0x1, UP1 ;  /* 0x000000010800788c */ /* 0x000fd20008f25670 */
[----:B------:R-:W-:Y:S05]  /*2680*/  BRA.U UP1, `(.L_x_40) ;  /* 0x0000000501487547 */ /* 0x000fea000b800000 */
[----:B------:R-:W-:Y:S01]  /*2690*/  ISETP.NE.AND P2, PT, R2, RZ, PT ;  /* 0x000000ff0200720c */ /* 0x000fe20003f45270 */
[----:B------:R-:W-:Y:S01]  /*26a0*/  IMAD.MOV.U32 R12, RZ, RZ, 0x1 ;  /* 0x00000001ff0c7424 */ /* 0x000fe200078e00ff */
[----:B------:R-:W-:Y:S02]  /*26b0*/  CS2R R10, SRZ ;  /* 0x00000000000a7805 */ /* 0x000fe4000001ff00 */
[----:B------:R-:W-:Y:S01]  /*26c0*/  CS2R R8, SRZ ;  /* 0x0000000000087805 */ /* 0x000fe2000001ff00 */
[----:B------:R-:W-:Y:S01]  /*26d0*/  UMOV UR4, 0x400 ;  /* 0x0000040000047882 */ /* 0x000fe20000000000 */
[----:B------:R-:W-:Y:S01]  /*26e0*/  UMOV UR6, URZ ;  /* 0x000000ff00067c82 */ /* 0x000fe20008000000 */
[----:B------:R-:W-:-:S12]  /*26f0*/  ULEA UR37, UR37, UR4, 0x18 ;  /* 0x0000000425257291 */ /* 0x000fd8000f8ec0ff */
.L_x_44:
[----:B------:R-:W-:Y:S02]  /*2700*/  LEA R0, R8, UR37, 0x3 ;  /* 0x0000002508007c11 */ /* 0x000fe4000f8e18ff */
[----:B------:R-:W-:-:S03]  /*2710*/  SHF.L.U32 R4, R9, 0x1f, RZ ;  /* 0x0000001f09047819 */ /* 0x000fc600000006ff */
[----:B------:R-:W-:Y:S01]  /*2720*/  VIADD R5, R0, 0xf0 ;  /* 0x000000f000057836 */ /* 0x000fe20000000000 */
[----:B------:R-:W1:Y:S02]  /*2730*/  SYNCS.PHASECHK.TRANS64.TRYWAIT P0, [R0+URZ+0xe0], R4 ;  /* 0x0000e004000075a7 */ /* 0x000e6400080011ff */
[----:B-1----:R-:W-:Y:S05]  /*2740*/  @!P0 BRA `(.L_x_41) ;  /* 0x0000005000b08947 */ /* 0x002fea0003800000 */
.L_x_125:
[----:B------:R-:W-:Y:S01]  /*2750*/  ULEA UR5, UR6, UR37, 0x3 ;  /* 0x0000002506057291 */ /* 0x000fe2000f8e18ff */
[----:B-1----:R-:W-:Y:S01]  /*2760*/  PRMT R0, RZ, 0x654, R5 ;  /* 0x00000654ff007816 */ /* 0x002fe20000000005 */
[----:B------:R-:W-:Y:S01]  /*2770*/  @!P2 IMAD.MOV.U32 R4, RZ, RZ, 0x10 ;  /* 0x00000010ff04a424 */ /* 0x000fe200078e00ff */
[----:B------:R-:W-:Y:S01]  /*2780*/  SHF.L.U32 R5, R12, 0x1f, RZ ;  /* 0x0000001f0c057819 */ /* 0x000fe200000006ff */
[----:B------:R-:W-:Y:S01]  /*2790*/  UIADD3 UR4, UPT, UPT, UR5, 0x80, URZ ;  /* 0x0000008005047890 */ /* 0x000fe2000fffe0ff */
[----:B------:R1:W-:Y:S05]  /*27a0*/  SYNCS.ARRIVE.TRANS64.RED.A1T0 RZ, [R0+URZ], RZ ;  /* 0x000000ff00ff79a7 */ /* 0x0003ea00081004ff */
[----:B------:R-:W-:Y:S01]  /*27b0*/  IMAD.U32 R6, RZ, RZ, UR4 ;  /* 0x00000004ff067e24 */ /* 0x000fe2000f8e00ff */
[----:B------:R-:W2:Y:S04]  /*27c0*/  SYNCS.PHASECHK.TRANS64.TRYWAIT P0, [UR5+0x90], R5 ;  /* 0x00009005ff0075a7 */ /* 0x000ea80008001105 */
[----:B------:R-:W-:Y:S01]  /*27d0*/  PRMT R6, R2, 0x654, R6 ;  /* 0x0000065402067816 */ /* 0x000fe20000000006 */
[----:B-12---:R-:W-:Y:S06]  /*27e0*/  @!P0 BRA `(.L_x_42) ;  /* 0x00000050009c8947 */ /* 0x006fec0003800000 */
.L_x_127:
[----:B------:R-:W-:Y:S01]  /*27f0*/  ULEA UR4, UR6, UR37, 0x4 ;  /* 0x0000002506047291 */ /* 0x000fe2000f8e20ff */
[----:B------:R-:W-:Y:S01]  /*2800*/  SEL R3, R6, R3, !P2 ;  /* 0x0000000306037207 */ /* 0x000fe20005000000 */
[----:B------:R-:W-:Y:S01]  /*2810*/  UIADD3 UR5, UPT, UPT, UR5, 0x80, URZ ;  /* 0x0000008005057890 */ /* 0x000fe2000fffe0ff */
[----:B-1----:R-:W-:Y:S01]  /*2820*/  LEA R0, R11, UR37, 0x3 ;  /* 0x000000250b007c11 */ /* 0x002fe2000f8e18ff */
[----:B------:R-:W-:Y:S01]  /*2830*/  UIADD3 UR4, UPT, UPT, UR4, 0x110, URZ ;  /* 0x0000011004047890 */ /* 0x000fe2000fffe0ff */
[----:B------:R1:W-:Y:S01]  /*2840*/  @!P2 SYNCS.ARRIVE.TRANS64.RED RZ, [R3+URZ], R4 ;  /* 0x0000000403ffa9a7 */ /* 0x0003e200080004ff */
[----:B------:R-:W-:Y:S01]  /*2850*/  UIADD3 UR6, UPT, UPT, UR6, 0x1, URZ ;  /* 0x0000000106067890 */ /* 0x000fe2000fffe0ff */
[----:B------:R-:W-:-:S03]  /*2860*/  VIADD R8, R8, 0x1 ;  /* 0x0000000108087836 */ /* 0x000fc60000000000 */
[----:B------:R-:W-:Y:S02]  /*2870*/  UISETP.NE.AND UP0, UPT, UR6, 0x2, UPT ;  /* 0x000000020600788c */ /* 0x000fe4000bf05270 */
[----:B------:R-:W-:Y:S01]  /*2880*/  ISETP.NE.AND P0, PT, R8, 0x2, PT ;  /* 0x000000020800780c */ /* 0x000fe20003f05270 */
[----:B------:R-:W-:Y:S06]  /*2890*/  UGETNEXTWORKID.BROADCAST [UR4], [UR5] ;  /* 0x00000000040073ca */ /* 0x000fec0008000100 */
[----:B------:R-:W-:Y:S02]  /*28a0*/  USEL UR4, URZ, 0x1, UP0 ;  /* 0x00000001ff047887 */ /* 0x000fe40008000000 */
[----:B------:R-:W-:-:S04]  /*28b0*/  USEL UR6, UR6, URZ, UP0 ;  /* 0x000000ff06067287 */ /* 0x000fc80008000000 */
[----:B------:R-:W-:Y:S02]  /*28c0*/  LOP3.LUT R12, R12, UR4, RZ, 0x3c, !PT ;  /* 0x000000040c0c7c12 */ /* 0x000fe4000f8e3cff */
[----:B-1----:R-:W-:-:S04]  /*28d0*/  SHF.L.U32 R4, R10, 0x1f, RZ ;  /* 0x0000001f0a047819 */ /* 0x002fc800000006ff */
[----:B------:R-:W1:Y:S02]  /*28e0*/  SYNCS.PHASECHK.TRANS64.TRYWAIT P1, [R0+URZ+0x80], R4 ;  /* 0x00008004000075a7 */ /* 0x000e6400080211ff */
[----:B-1----:R-:W-:Y:S05]  /*28f0*/  @!P1 BRA `(.L_x_43) ;  /* 0x0000005000709947 */ /* 0x002fea0003800000 */
.L_x_128:
[C---:B-1----:R-:W-:Y:S01]  /*2900*/  LEA R4, R11.reuse, UR37, 0x4 ;  /* 0x000000250b047c11 */ /* 0x042fe2000f8e20ff */
[----:B------:R-:W-:Y:S01]  /*2910*/  VIADD R0, R0, 0x90 ;  /* 0x0000009000007836 */ /* 0x000fe20000000000 */
[----:B------:R-:W-:Y:S01]  /*2920*/  SEL R8, R8, RZ, P0 ;  /* 0x000000ff08087207 */ /* 0x000fe20000000000 */
[----:B------:R-:W-:-:S03]  /*2930*/  VIADD R11, R11, 0x1 ;  /* 0x000000010b0b7836 */ /* 0x000fc60000000000 */
[----:B------:R-:W1:Y:S01]  /*2940*/  LDS.128 R4, [R4+0x110] ;  /* 0x0001100004047984 */ /* 0x000e620000000c00 */
[----:B------:R-:W-:Y:S02]  /*2950*/  PRMT R0, RZ, 0x654, R0 ;  /* 0x00000654ff007816 */ /* 0x000fe40000000000 */
[C---:B------:R-:W-:Y:S01]  /*2960*/  ISETP.NE.AND P1, PT, R11.reuse, 0x2, PT ;  /* 0x000000020b00780c */ /* 0x040fe20003f25270 */
[----:B------:R-:W-:Y:S01]  /*2970*/  @!PT LDS RZ, [RZ] ;  /* 0x00000000fffff984 */ /* 0x000fe20000000800 */
[----:B------:R-:W-:Y:S01]  /*2980*/  @!PT LDS RZ, [RZ] ;  /* 0x00000000fffff984 */ /* 0x000fe20000000800 */
[----:B------:R-:W-:Y:S01]  /*2990*/  @!PT LDS RZ, [RZ] ;  /* 0x00000000fffff984 */ /* 0x000fe20000000800 */
[----:B------:R-:W-:Y:S01]  /*29a0*/  @!PT LDS RZ, [RZ] ;  /* 0x00000000fffff984 */ /* 0x000fe20000000800 */
[----:B------:R2:W-:Y:S06]  /*29b0*/  MEMBAR.ALL.CTA ;  /* 0x0000000000007992 */ /* 0x0005ec0000008000 */
[----:B--2---:R-:W2:Y:S01]  /*29c0*/  FENCE.VIEW.ASYNC.S ;  /* 0x00000000000073c6 */ /* 0x004ea20000000000 */
[----:B------:R-:W-:Y:S01]  /*29d0*/  SEL R11, R11, RZ, P1 ;  /* 0x000000ff0b0b7207 */ /* 0x000fe20000800000 */
[----:B--2---:R2:W-:Y:S01]  /*29e0*/  SYNCS.ARRIVE.TRANS64.RED.A1T0 RZ, [R0+URZ], RZ ;  /* 0x000000ff00ff79a7 */ /* 0x0045e200081004ff */
[----:B-1----:R-:W-:-:S02]  /*29f0*/  LOP3.LUT P3, RZ, R6, 0x1, RZ, 0xc0, !PT ;  /* 0x0000000106ff7812 */ /* 0x002fc4000786c0ff */
[----:B------:R-:W-:-:S04]  /*2a00*/  SEL R4, RZ, 0x1, P1 ;  /* 0x00000001ff047807 */ /* 0x000fc80000800000 */
[----:B------:R-:W-:Y:S02]  /*2a10*/  LOP3.LUT R10, R10, R4, RZ, 0x3c, !PT ;  /* 0x000000040a0a7212 */ /* 0x000fe400078e3cff */
[----:B--2---:R-:W-:-:S04]  /*2a20*/  SEL R0, RZ, 0x1, P0 ;  /* 0x00000001ff007807 */ /* 0x004fc80000000000 */
[----:B------:R-:W-:Y:S01]  /*2a30*/  LOP3.LUT R9, R9, R0, RZ, 0x3c, !PT ;  /* 0x0000000009097212 */ /* 0x000fe200078e3cff */
[----:B------:R-:W-:Y:S06]  /*2a40*/  @P3 BRA `(.L_x_44) ;  /* 0xfffffffc002c3947 */ /* 0x000fec000383ffff */
[----:B------:R-:W-:Y:S01]  /*2a50*/  ULEA UR5, UR6, UR37, 0x3 ;  /* 0x0000002506057291 */ /* 0x000fe2000f8e18ff */
[----:B------:R-:W-:-:S08]  /*2a60*/  SHF.L.U32 R2, R12, 0x1f, RZ ;  /* 0x0000001f0c027819 */ /* 0x000fd000000006ff */
[----:B------:R-:W1:Y:S02]  /*2a70*/  SYNCS.PHASECHK.TRANS64 P0, [UR5+0x90], R2 ;  /* 0x00009002ff0075a7 */ /* 0x000e640008001005 */
[----:B-1----:R-:W-:Y:S05]  /*2a80*/  @P0 BRA `(.L_x_45) ;  /* 0x0000000000080947 */ /* 0x002fea0003800000 */
[----:B------:R-:W1:Y:S02]  /*2a90*/  SYNCS.PHASECHK.TRANS64.TRYWAIT P0, [UR5+0x90], R2 ;  /* 0x00009002ff0075a7 */ /* 0x000e640008001105 */
[----:B-1----:R-:W-:Y:S05]  /*2aa0*/  @!P0 BRA `(.L_x_46) ;  /* 0x0000005000188947 */ /* 0x002fea0003800000 */
.L_x_45:
[----:B------:R-:W-:-:S04]  /*2ab0*/  UIADD3 UR4, UPT, UPT, UR6, 0x1, URZ ;  /* 0x0000000106047890 */ /* 0x000fc8000fffe0ff */
[----:B------:R-:W-:-:S04]  /*2ac0*/  UISETP.NE.AND UP0, UPT, UR4, 0x2, UPT ;  /* 0x000000020400788c */ /* 0x000fc8000bf05270 */
[----:B------:R-:W-:Y:S02]  /*2ad0*/  USEL UR7, URZ, 0x1, UP0 ;  /* 0x00000001ff077887 */ /* 0x000fe40008000000 */
[----:B------:R-:W-:-:S04]  /*2ae0*/  USEL UR4, UR4, URZ, UP0 ;  /* 0x000000ff04047287 */ /* 0x000fc80008000000 */
[----:B------:R-:W-:Y:S01]  /*2af0*/  ULEA UR4, UR4, UR37, 0x3 ;  /* 0x0000002504047291 */ /* 0x000fe2000f8e18ff */
[----:B-1----:R-:W-:-:S04]  /*2b00*/  LOP3.LUT R2, R12, UR7, RZ, 0x3c, !PT ;  /* 0x000000070c027c12 */ /* 0x002fc8000f8e3cff */
[----:B------:R-:W-:-:S04]  /*2b10*/  SHF.L.U32 R0, R2, 0x1f, RZ ;  /* 0x0000001f02007819 */ /* 0x000fc800000006ff */
[----:B------:R-:W1:Y:S02]  /*2b20*/  SYNCS.PHASECHK.TRANS64 P0, [UR4+0x90], R0 ;  /* 0x00009000ff0075a7 */ /* 0x000e640008001004 */
[----:B-1----:R-:W-:Y:S05]  /*2b30*/  @P0 EXIT ;  /* 0x000000000000094d */ /* 0x002fea0003800000 */
[----:B------:R-:W-:Y:S02]  /*2b40*/  SHF.L.U32 R2, R2, 0x1f, RZ ;  /* 0x0000001f02027819 */ /* 0x000fe400000006ff */
[----:B------:R-:W-:-:S07]  /*2b50*/  MOV R0, UR4 ;  /* 0x0000000400007c02 */ /* 0x000fce0008000f00 */
.L_x_47:
[----:B-1----:R1:W2:Y:S02]  /*2b60*/  SYNCS.PHASECHK.TRANS64.TRYWAIT P0, [R0+URZ+0x90], R2 ;  /* 0x00009002000075a7 */ /* 0x0022a400080011ff */
[----:B--2---:R-:W-:Y:S05]  /*2b70*/  @!P0 NANOSLEEP.SYNCS 0x989680 ;  /* 0x009896800000895d */ /* 0x004fea0003900000 */
[----:B------:R-:W2:Y:S02]  /*2b80*/  @!P0 SYNCS.PHASECHK.TRANS64 P0, [R0+URZ+0x90], R2 ;  /* 0x00009002000085a7 */ /* 0x000ea400080010ff */
[----:B--2---:R-:W-:Y:S05]  /*2b90*/  @P0 EXIT ;  /* 0x000000000000094d */ /* 0x004fea0003800000 */
[----:B------:R-:W-:Y:S05]  /*2ba0*/  BRA `(.L_x_47) ;  /* 0xfffffffc00ec7947 */ /* 0x000fea000383ffff */
.L_x_40:
[----:B------:R-:W-:-:S09]  /*2bb0*/  UISETP.NE.AND UP1, UPT, UR8, URZ, UPT ;  /* 0x000000ff0800728c */ /* 0x000fd2000bf25270 */
[----:B------:R-:W-:Y:S05]  /*2bc0*/  BRA.U UP1, `(.L_x_48) ;  /* 0x0000001101247547 */ /* 0x000fea000b800000 */
[----:B------:R-:W-:Y:S01]  /*2bd0*/  UMOV UR4, 0x40 ;  /* 0x0000004000047882 */ /* 0x000fe20000000000 */
[----:B------:R-:W-:Y:S01]  /*2be0*/  NOP ;  /* 0x0000000000007918 */ /* 0x000fe20000000000 */
[----:B------:R-:W-:Y:S01]  /*2bf0*/  ULEA UR4, UR37, UR4, 0x18 ;  /* 0x0000000425047291 */ /* 0x000fe2000f8ec0ff */
[----:B------:R-:W-:Y:S02]  /*2c00*/  UMOV UR5, 0x400 ;  /* 0x0000040000057882 */ /* 0x000fe40000000000 */
[----:B------:R-:W-:-:S06]  /*2c10*/  ULEA UR37, UR37, UR5, 0x18 ;  /* 0x0000000525257291 */ /* 0x000fcc000f8ec0ff */
[----:B------:R-:W1:Y:S02]  /*2c20*/  LDS.U8 R0, [UR4+0x1c] ;  /* 0x00001c04ff007984 */ /* 0x000e640008000000 */
[----:B-1----:R-:W-:-:S13]  /*2c30*/  ISETP.NE.AND P0, PT, R0, RZ, PT ;  /* 0x000000ff0000720c */ /* 0x002fda0003f05270 */
[----:B------:R-:W-:Y:S05]  /*2c40*/  @P0 BRA `(.L_x_49) ;  /* 0x0000000000580947 */ /* 0x000fea0003800000 */
[----:B------:R-:W-:-:S13]  /*2c50*/  ELECT P0, URZ, PT ;  /* 0x0000000000ff782f */ /* 0x000fda0003800000 */
[----:B------:R-:W-:Y:S05]  /*2c60*/  @!P0 BRA `(.L_x_50) ;  /* 0x0000000000608947 */ /* 0x000fea0003800000 */
[----:B------:R-:W-:Y:S01]  /*2c70*/  UMOV UR5, 0x10 ;  /* 0x0000001000057882 */ /* 0x000fe20000000000 */
[----:B------:R-:W-:Y:S01]  /*2c80*/  HFMA2 R0, -RZ, RZ, 0, 5.9604644775390625e-08 ;  /* 0x00000001ff007431 */ /* 0x000fe200000001ff */
[----:B------:R-:W-:-:S03]  /*2c90*/  MOV R2, 0xffff ;  /* 0x0000ffff00027802 */ /* 0x000fc60000000f00 */
[----:B------:R-:W-:Y:S04]  /*2ca0*/  DEPBAR.LE SB1, 0x36 ;  /* 0x00009d800000791a */ /* 0x000fe80000000000 */
[----:B------:R-:W1:Y:S02]  /*2cb0*/  UTCATOMSWS.FIND_AND_SET.ALIGN UP0, UR5, UR5 ;  /* 0x00000005000575e3 */ /* 0x000e640008000800 */
[----:B-1----:R-:W-:Y:S01]  /*2cc0*/  MOV R3, UR5 ;  /* 0x0000000500037c02 */ /* 0x002fe20008000f00 */
[----:B------:R-:W-:Y:S06]  /*2cd0*/  BRA.U UP0, `(.L_x_51) ;  /* 0x0000000100187547 */ /* 0x000fec000b800000 */
.L_x_52:
[----:B------:R-:W-:Y:S05]  /*2ce0*/  NANOSLEEP 0x64 ;  /* 0x000000640000795d */ /* 0x000fea0003800000 */
[----:B------:R-:W-:-:S05]  /*2cf0*/  UMOV UR5, 0x10 ;  /* 0x0000001000057882 */ /* 0x000fca0000000000 */
[----:B------:R-:W-:Y:S04]  /*2d00*/  DEPBAR.LE SB1, 0x36 ;  /* 0x00009d800000791a */ /* 0x000fe80000000000 */
[----:B------:R-:W1:Y:S02]  /*2d10*/  UTCATOMSWS.FIND_AND_SET.ALIGN UP0, UR5, UR5 ;  /* 0x00000005000575e3 */ /* 0x000e640008000800 */
[----:B-1----:R-:W-:Y:S01]  /*2d20*/  MOV R3, UR5 ;  /* 0x0000000500037c02 */ /* 0x002fe20008000f00 */
[----:B------:R-:W-:Y:S05]  /*2d30*/  BRA.U !UP0, `(.L_x_52) ;  /* 0xfffffffd08e87547 */ /* 0x000fea000b83ffff */
.L_x_51:
[-C--:B------:R-:W-:Y:S02]  /*2d40*/  SHF.L.U32 R2, R2, R3.reuse, RZ ;  /* 0x0000000302027219 */ /* 0x080fe400000006ff */
[----:B------:R-:W-:Y:S01]  /*2d50*/  SHF.L.U32 R0, R0, R3, RZ ;  /* 0x0000000300007219 */ /* 0x000fe200000006ff */
[----:B------:R-:W-:Y:S02]  /*2d60*/  IMAD.SHL.U32 R3, R3, 0x20, RZ ;  /* 0x0000002003037824 */ /* 0x000fe400078e00ff */
[----:B------:R1:W-:Y:S04]  /*2d70*/  ATOMS.OR RZ, [UR4+0x14], R2 ;  /* 0x00001402ffff798c */ /* 0x0003e8000b000004 */
[----:B------:R1:W-:Y:S04]  /*2d80*/  ATOMS.OR RZ, [UR4+0x18], R0 ;  /* 0x00001800ffff798c */ /* 0x0003e8000b000004 */
[----:B------:R1:W-:Y:S01]  /*2d90*/  STS [UR37+0x130], R3 ;  /* 0x00013003ff007988 */ /* 0x0003e20008000825 */
[----:B------:R-:W-:Y:S05]  /*2da0*/  BRA `(.L_x_50) ;  /* 0x0000000000107947 */ /* 0x000fea0003800000 */
.L_x_49:
[----:B------:R-:W-:Y:S02]  /*2db0*/  MOV R0, 0xffffffff ;  /* 0xffffffff00007802 */ /* 0x000fe40000000f00 */
[----:B------:R-:W-:-:S03]  /*2dc0*/  MOV R2, 0x2df0 ;  /* 0x00002df000027802 */ /* 0x000fc60000000f00 */
[----:B------:R1:W-:Y:S04]  /*2dd0*/  STS [UR37+0x130], R0 ;  /* 0x00013000ff007988 */ /* 0x0003e80008000825 */
[----:B-1-3-5:R-:W-:Y:S05]  /*2de0*/  CALL.REL.NOINC `($__internal_1_$__cuda_sm10x_tcgen05_guardrail_trap_phase_invalid_during_alloc) ;  /* 0x0000005000ec7944 */ /* 0x02afea0003c00000 */
.L_x_50:
[----:B------:R-:W-:Y:S05]  /*2df0*/  WARPSYNC.ALL ;  /* 0x0000000000007948 */ /* 0x000fea0003800000 */
[----:B------:R-:W2:Y:S01]  /*2e00*/  S2UR UR5, SR_CgaCtaId ;  /* 0x00000000000579c3 */ /* 0x000ea20000008800 */
[----:B------:R-:W-:Y:S01]  /*2e10*/  UMOV UR4, 0x400 ;  /* 0x0000040000047882 */ /* 0x000fe20000000000 */
[----:B------:R-:W-:-:S06]  /*2e20*/  NOP ;  /* 0x0000000000007918 */ /* 0x000fcc0000000000 */
[----:B------:R-:W-:Y:S06]  /*2e30*/  BAR.ARV 0x6, 0xa0 ;  /* 0x0182800000007b1d */ /* 0x000fec0000002000 */
[----:B------:R-:W4:Y:S01]  /*2e40*/  LDCU UR7, c[0x0][0x38c] ;  /* 0x00007180ff0777ac */ /* 0x000f220008000800 */
[----:B------:R-:W-:Y:S01]  /*2e50*/  IMAD.MOV.U32 R11, RZ, RZ, 0x1 ;  /* 0x00000001ff0b7424 */ /* 0x000fe200078e00ff */
[----:B------:R-:W-:Y:S01]  /*2e60*/  CS2R R8, SRZ ;  /* 0x0000000000087805 */ /* 0x000fe2000001ff00 */
[----:B------:R-:W-:Y:S01]  /*2e70*/  IMAD.MOV.U32 R10, RZ, RZ, RZ ;  /* 0x000000ffff0a7224 */ /* 0x000fe200078e00ff */
[----:B------:R-:W3:Y:S01]  /*2e80*/  LDCU UR6, c[0x0][0x38c] ;  /* 0x00007180ff0677ac */ /* 0x000ee20008000800 */
[----:B------:R-:W-:Y:S01]  /*2e90*/  UMOV UR15, URZ ;  /* 0x000000ff000f7c82 */ /* 0x000fe20008000000 */
[----:B------:R-:W-:Y:S01]  /*2ea0*/  UMOV UR14, URZ ;  /* 0x000000ff000e7c82 */ /* 0x000fe20008000000 */
[----:B--2---:R-:W-:Y:S01]  /*2eb0*/  ULEA UR5, UR5, UR4, 0x18 ;  /* 0x0000000405057291 */ /* 0x004fe2000f8ec0ff */
[----:B------:R-:W-:Y:S01]  /*2ec0*/  UMOV UR32, 0x0 ;  /* 0x0000000000207882 */ /* 0x000fe20000000000 */
[----:B------:R-:W-:-:S02]  /*2ed0*/  UMOV UR33, 0x8108490 ;  /* 0x0810849000217882 */ /* 0x000fc40000000000 */
[----:B------:R-:W-:Y:S02]  /*2ee0*/  UIADD3 UR9, UPT, UPT, UR5, 0x6400, URZ ;  /* 0x0000640005097890 */ /* 0x000fe4000fffe0ff */
[----:B------:R-:W-:Y:S02]  /*2ef0*/  UIADD3 UR10, UPT, UPT, UR5, 0x26400, URZ ;  /* 0x00026400050a7890 */ /* 0x000fe4000fffe0ff */
[----:B----4-:R-:W-:Y:S01]  /*2f00*/  UIADD3 UR7, UPT, UPT, UR7, 0x7f, URZ ;  /* 0x0000007f07077890 */ /* 0x010fe2000fffe0ff */
[----:B-1----:R-:W1:Y:S01]  /*2f10*/  LDS R0, [UR5+0x130] ;  /* 0x00013005ff007984 */ /* 0x002e620008000800 */
[----:B------:R-:W-:Y:S02]  /*2f20*/  USHF.R.U32.HI UR9, URZ, 0x4, UR9 ;  /* 0x00000004ff097899 */ /* 0x000fe40008011609 */
[----:B------:R-:W-:Y:S02]  /*2f30*/  USHF.R.S32.HI UR4, URZ, 0x1f, UR7 ;  /* 0x0000001fff047899 */ /* 0x000fe40008011407 */
[----:B------:R-:W-:-:S02]  /*2f40*/  USHF.R.U32.HI UR10, URZ, 0x4, UR10 ;  /* 0x00000004ff0a7899 */ /* 0x000fc4000801160a */
[----:B------:R-:W-:Y:S02]  /*2f50*/  ULEA.HI UR4, UR4, UR7, URZ, 0x7 ;  /* 0x0000000704047291 */ /* 0x000fe4000f8f38ff */
[----:B------:R-:W-:Y:S02]  /*2f60*/  ULOP3.LUT UR9, UR9, 0x3fff, URZ, 0xc0, !UPT ;  /* 0x00003fff09097892 */ /* 0x000fe4000f8ec0ff */
[----:B------:R-:W-:Y:S02]  /*2f70*/  USHF.R.S32.HI UR4, URZ, 0x7, UR4 ;  /* 0x00000007ff047899 */ /* 0x000fe40008011404 */
[----:B------:R-:W-:Y:S02]  /*2f80*/  ULOP3.LUT UR10, UR10, 0x3fff, URZ, 0xc0, !UPT ;  /* 0x00003fff0a0a7892 */ /* 0x000fe4000f8ec0ff */
[----:B------:R-:W-:Y:S01]  /*2f90*/  UISETP.LT.AND UP0, UPT, UR4, 0x1, UPT ;  /* 0x000000010400788c */ /* 0x000fe2000bf01270 */
[----:B------:R-:W-:Y:S01]  /*2fa0*/  UMOV UR30, 0x0 ;  /* 0x00000000001e7882 */ /* 0x000fe20000000000 */
[----:B------:R-:W-:-:S02]  /*2fb0*/  UMOV UR31, 0x8108490 ;  /* 0x08108490001f7882 */ /* 0x000fc40000000000 */
[----:B------:R-:W-:Y:S01]  /*2fc0*/  USEL UR8, UR4, 0x1, !UP0 ;  /* 0x0000000104087887 */ /* 0x000fe2000c000000 */
[----:B------:R-:W-:Y:S01]  /*2fd0*/  UMOV UR28, 0x0 ;  /* 0x00000000001c7882 */ /* 0x000fe20000000000 */
[----:B------:R-:W-:Y:S01]  /*2fe0*/  UMOV UR29, 0x8108490 ;  /* 0x08108490001d7882 */ /* 0x000fe20000000000 */
[----:B------:R-:W-:Y:S01]  /*2ff0*/  UMOV UR26, 0x0 ;  /* 0x00000000001a7882 */ /* 0x000fe20000000000 */
[----:B------:R-:W-:Y:S01]  /*3000*/  UMOV UR27, 0x8108490 ;  /* 0x08108490001b7882 */ /* 0x000fe20000000000 */
[----:B------:R-:W-:Y:S01]  /*3010*/  UMOV UR24, 0x0 ;  /* 0x0000000000187882 */ /* 0x000fe20000000000 */
[----:B------:R-:W-:Y:S01]  /*3020*/  UMOV UR25, 0x8108490 ;  /* 0x0810849000197882 */ /* 0x000fe20000000000 */
[----:B------:R-:W-:Y:S01]  /*3030*/  UMOV UR22, 0x0 ;  /* 0x0000000000167882 */ /* 0x000fe20000000000 */
[----:B------:R-:W-:Y:S01]  /*3040*/  UMOV UR23, 0x8108490 ;  /* 0x0810849000177882 */ /* 0x000fe20000000000 */
[----:B------:R-:W-:Y:S02]  /*3050*/  ULOP3.LUT UR9, UR9, 0x4000000, URZ, 0xfc, !UPT ;  /* 0x0400000009097892 */ /* 0x000fe4000f8efcff */
[----:B------:R-:W-:-:S02]  /*3060*/  ULOP3.LUT UR10, UR10, 0x10000, URZ, 0xfc, !UPT ;  /* 0x000100000a0a7892 */ /* 0x000fc4000f8efcff */
[----:B------:R-:W-:Y:S02]  /*3070*/  UIADD3 UR8, UPT, UPT, -UR8, URZ, URZ ;  /* 0x000000ff08087290 */ /* 0x000fe4000fffe1ff */
[----:B---3--:R-:W-:Y:S01]  /*3080*/  UISETP.GE.AND UP3, UPT, UR6, 0x1, UPT ;  /* 0x000000010600788c */ /* 0x008fe2000bf66270 */
[----:B------:R-:W-:Y:S01]  /*3090*/  UMOV UR20, 0x0 ;  /* 0x0000000000147882 */ /* 0x000fe20000000000 */
[----:B------:R-:W-:Y:S01]  /*30a0*/  UMOV UR21, 0x8108490 ;  /* 0x0810849000157882 */ /* 0x000fe20000000000 */
[----:B------:R-:W-:Y:S01]  /*30b0*/  UMOV UR18, 0x0 ;  /* 0x0000000000127882 */ /* 0x000fe20000000000 */
[----:B-1----:R-:W-:Y:S01]  /*30c0*/  R2UR UR16, R0 ;  /* 0x00000000001072ca */ /* 0x002fe200000e0000 */
[----:B------:R-:W-:-:S14]  /*30d0*/  UMOV UR19, 0x8108490 ;  /* 0x0810849000137882 */ /* 0x000fdc0000000000 */
.L_x_59:
[----:B------:R-:W-:Y:S02]  /*30e0*/  LEA R0, R10, UR5, 0x3 ;  /* 0x000000050a007c11 */ /* 0x000fe4000f8e18ff */
[----:B------:R-:W-:Y:S02]  /*30f0*/  SHF.L.U32 R2, R9, 0x1f, RZ ;  /* 0x0000001f09027819 */ /* 0x000fe400000006ff */
[----:B------:R-:W-:Y:S01]  /*3100*/  PLOP3.LUT P0, PT, PT, PT, UP3, 0x80, 0x8 ;  /* 0x000000000008781c */ /* 0x000fe20003f0f038 */
[----:B------:R-:W-:Y:S01]  /*3110*/  VIADD R3, R0, 0x90 ;  /* 0x0000009000037836 */ /* 0x000fe20000000000 */
[----:B-1----:R-:W1:Y:S02]  /*3120*/  SYNCS.PHASECHK.TRANS64.TRYWAIT P1, [R0+URZ+0x80], R2 ;  /* 0x00008002000075a7 */ /* 0x002e6400080211ff */
[----:B-1-3--:R-:W-:Y:S09]  /*3130*/  @!P1 BRA `(.L_x_53) ;  /* 0x00000048008c9947 */ /* 0x00aff20003800000 */
.L_x_130:
[----:B------:R-:W-:Y:S01]  /*3140*/  LEA R4, R10, UR5, 0x4 ;  /* 0x000000050a047c11 */ /* 0x000fe2000f8e20ff */
[----:B------:R-:W-:Y:S01]  /*3150*/  @UP3 ULEA UR7, UR14, UR5, 0x3 ;  /* 0x000000050e073291 */ /* 0x000fe2000f8e18ff */
[----:B------:R-:W-:Y:S01]  /*3160*/  PLOP3.LUT P2, PT, PT, PT, PT, 0x80, 0x8 ;  /* 0x000000000008781c */ /* 0x000fe20003f4f070 */
[----:B------:R-:W-:Y:S01]  /*3170*/  ULEA UR6, UR15, UR5, 0x3 ;  /* 0x000000050f067291 */ /* 0x000fe2000f8e18ff */
[----:B------:R-:W-:Y:S02]  /*3180*/  PRMT R3, RZ, 0x654, R3 ;  /* 0x00000654ff037816 */ /* 0x000fe40000000003 */
[----:B------:R-:W2:Y:S01]  /*3190*/  LDS.128 R4, [R4+0x110] ;  /* 0x0001100004047984 */ /* 0x000ea20000000c00 */
[----:B-1----:R-:W-:Y:S02]  /*31a0*/  @P0 SHF.L.U32 R2, R8, 0x1f, RZ ;  /* 0x0000001f08020819 */ /* 0x002fe400000006ff */
[----:B------:R-:W-:Y:S01]  /*31b0*/  SHF.L.U32 R0, R11, 0x1f, RZ ;  /* 0x0000001f0b007819 */ /* 0x000fe200000006ff */
[----:B------:R-:W-:Y:S01]  /*31c0*/  @!PT LDS RZ, [RZ] ;  /* 0x00000000fffff984 */ /* 0x000fe20000000800 */
[----:B------:R-:W-:Y:S01]  /*31d0*/  @!PT LDS RZ, [RZ] ;  /* 0x00000000fffff984 */ /* 0x000fe20000000800 */
[----:B------:R-:W-:Y:S01]  /*31e0*/  @!PT LDS RZ, [RZ] ;  /* 0x00000000fffff984 */ /* 0x000fe20000000800 */
[----:B------:R-:W-:Y:S01]  /*31f0*/  @!PT LDS RZ, [RZ] ;  /* 0x00000000fffff984 */ /* 0x000fe20000000800 */
[----:B------:R1:W-:Y:S06]  /*3200*/  MEMBAR.ALL.CTA ;  /* 0x0000000000007992 */ /* 0x0003ec0000008000 */
[----:B-1----:R-:W1:Y:S02]  /*3210*/  FENCE.VIEW.ASYNC.S ;  /* 0x00000000000073c6 */ /* 0x002e640000000000 */
[----:B-1----:R1:W-:Y:S01]  /*3220*/  SYNCS.ARRIVE.TRANS64.RED.A1T0 RZ, [R3+URZ], RZ ;  /* 0x000000ff03ff79a7 */ /* 0x0023e200081004ff */
[----:B------:R1:W3:Y:S01]  /*3230*/  @P0 SYNCS.PHASECHK.TRANS64.TRYWAIT P2, [UR7], R2 ;  /* 0x00000002ff0005a7 */ /* 0x0002e20008041107 */
[----:B------:R-:W-:Y:S01]  /*3240*/  ULEA UR7, UR15, UR16, 0x6 ;  /* 0x000000100f077291 */ /* 0x000fe2000f8e30ff */
[----:B--2---:R-:W-:Y:S01]  /*3250*/  LOP3.LUT P1, RZ, R6, 0x1, RZ, 0xc0, !PT ;  /* 0x0000000106ff7812 */ /* 0x004fe2000782c0ff */
[----:B------:R-:W2:Y:S02]  /*3260*/  SYNCS.PHASECHK.TRANS64.TRYWAIT P0, [UR6+0xc0], R0 ;  /* 0x0000c000ff0075a7 */ /* 0x000ea40008001106 */
[----:B-123--:R-:W-:Y:S10]  /*3270*/  @!P0 BRA `(.L_x_54) ;  /* 0x0000004800508947 */ /* 0x00eff40003800000 */
.L_x_132:
[----:B------:R-:W-:Y:S01]  /*3280*/  IADD3 R10, PT, PT, R10, 0x1, RZ ;  /* 0x000000010a0a7810 */ /* 0x000fe20007ffe0ff */
[----:B------:R-:W-:Y:S06]  /*3290*/  BRA.U !UP3, `(.L_x_55) ;  /* 0x000000050b107547 */ /* 0x000fec000b800000 */
[----:B------:R-:W-:Y:S01]  /*32a0*/  UPLOP3.LUT UP4, UPT, UPT, UPT, UPT, 0x40, 0x4 ;  /* 0x000000000004789c */ /* 0x000fe20003f8e870 */
[----:B------:R-:W-:Y:S01]  /*32b0*/  UMOV UR13, UR8 ;  /* 0x00000008000d7c82 */ /* 0x000fe20008000000 */
[----:B------:R-:W-:Y:S01]  /*32c0*/  UMOV UR12, UR4 ;  /* 0x00000004000c7c82 */ /* 0x000fe20008000000 */
[----:B------:R-:W-:-:S08]  /*32d0*/  UMOV UR17, UR14 ;  /* 0x0000000e00117c82 */ /* 0x000fd00008000000 */
.L_x_58:
[----:B------:R-:W-:Y:S02]  /*32e0*/  UIADD3 UR13, UPT, UPT, UR13, 0x1, URZ ;  /* 0x000000010d0d7890 */ /* 0x000fe4000fffe0ff */
[----:B--2---:R-:W-:Y:S02]  /*32f0*/  ULEA UR11, UR17, UR5, 0x3 ;  /* 0x00000005110b7291 */ /* 0x004fe4000f8e18ff */
[----:B------:R-:W-:Y:S01]  /*3300*/  UISETP.NE.AND UP0, UPT, UR13, URZ, UPT ;  /* 0x000000ff0d00728c */ /* 0x000fe2000bf05270 */
[----:B---3--:R-:W-:Y:S10]  /*3310*/  @P2 BRA `(.L_x_56) ;  /* 0x00000000000c2947 */ /* 0x008ff40003800000 */
[----:B-1----:R-:W-:Y:S04]  /*3320*/  SHF.L.U32 R2, R8, 0x1f, RZ ;  /* 0x0000001f08027819 */ /* 0x002fe800000006ff */
[----:B------:R-:W1:Y:S02]  /*3330*/  SYNCS.PHASECHK.TRANS64.TRYWAIT P0, [UR11], R2 ;  /* 0x00000002ff0075a7 */ /* 0x000e64000800110b */
[----:B-1----:R-:W-:Y:S05]  /*3340*/  @!P0 BRA `(.L_x_57) ;  /* 0x0000004800348947 */ /* 0x002fea0003800000 */
.L_x_56:
[----:B------:R-:W-:Y:S01]  /*3350*/  UISETP.NE.AND UP1, UPT, UR12, 0x1, UPT ;  /* 0x000000010c00788c */ /* 0x000fe2000bf25270 */
[----:B------:R-:W-:Y:S01]  /*3360*/  PLOP3.LUT P2, PT, PT, PT, PT, 0x80, 0x8 ;  /* 0x000000000008781c */ /* 0x000fe20003f4f070 */
[----:B------:R-:W-:Y:S02]  /*3370*/  UIADD3 UR14, UPT, UPT, UR17, 0x1, URZ ;  /* 0x00000001110e7890 */ /* 0x000fe4000fffe0ff */
[----:B------:R-:W-:Y:S02]  /*3380*/  ULEA UR64, UR17, UR10, 0xa ;  /* 0x0000000a11407291 */ /* 0x000fe4000f8e50ff */
[----:B------:R-:W-:Y:S01]  /*3390*/  UISETP.NE.AND UP2, UPT, UR14, 0x4, UPT ;  /* 0x000000040e00788c */ /* 0x000fe2000bf45270 */
[----:B------:R-:W-:Y:S01]  /*33a0*/  PLOP3.LUT P0, PT, PT, PT, UP1, 0x80, 0x8 ;  /* 0x000000000008781c */ /* 0x000fe20003f0f018 */
[----:B------:R-:W-:Y:S02]  /*33b0*/  ULEA UR62, UR17, UR9, 0xb ;  /* 0x00000009113e7291 */ /* 0x000fe4000f8e58ff */
[----:B------:R-:W-:Y:S02]  /*33c0*/  USEL UR35, URZ, 0x1, UP2 ;  /* 0x00000001ff237887 */ /* 0x000fe40009000000 */
[----:B------:R-:W-:Y:S02]  /*33d0*/  USEL UR14, UR14, URZ, UP2 ;  /* 0x000000ff0e0e7287 */ /* 0x000fe40009000000 */
[----:B------:R-:W-:Y:S02]  /*33e0*/  UIADD3 UR60, UPT, UPT, UR64, 0x2, URZ ;  /* 0x00000002403c7890 */ /* 0x000fe4000fffe0ff */
[----:B------:R-:W-:Y:S01]  /*33f0*/  @UP1 ULEA UR34, UR14, UR5, 0x3 ;  /* 0x000000050e221291 */ /* 0x000fe2000f8e18ff */
[----:B------:R-:W-:Y:S01]  /*3400*/  LOP3.LUT R8, R8, UR35, RZ, 0x3c, !PT ;  /* 0x0000002308087c12 */ /* 0x000fe2000f8e3cff */
[----:B------:R-:W-:Y:S02]  /*3410*/  UIADD3 UR58, UPT, UPT, UR62, 0x80, URZ ;  /* 0x000000803e3a7890 */ /* 0x000fe4000fffe0ff */
[----:B------:R-:W-:Y:S01]  /*3420*/  UIADD3 UR56, UPT, UPT, UR64, 0x4, URZ ;  /* 0x0000000440387890 */ /* 0x000fe2000fffe0ff */
[----:B-1----:R-:W-:Y:S01]  /*3430*/  @P0 SHF.L.U32 R0, R8, 0x1f, RZ ;  /* 0x0000001f08000819 */ /* 0x002fe200000006ff */
[----:B------:R-:W-:Y:S02]  /*3440*/  UIADD3 UR54, UPT, UPT, UR62, 0x100, URZ ;  /* 0x000001003e367890 */ /* 0x000fe4000fffe0ff */
[----:B------:R-:W-:Y:S01]  /*3450*/  UIADD3 UR52, UPT, UPT, UR64, 0x6, URZ ;  /* 0x0000000640347890 */ /* 0x000fe2000fffe0ff */
[----:B------:R2:W3:Y:S01]  /*3460*/  @P0 SYNCS.PHASECHK.TRANS64.TRYWAIT P2, [UR34], R0 ;  /* 0x00000000ff0005a7 */ /* 0x0004e20008041122 */
[----:B------:R-:W-:Y:S02]  /*3470*/  UIADD3 UR50, UPT, UPT, UR62, 0x180, URZ ;  /* 0x000001803e327890 */ /* 0x000fe4000fffe0ff */
        /* <DEDUP_REMOVED lines=9> */
[----:B------:R-:W-:Y:S01]  /*3510*/  UIADD3 UR12, UPT, UPT, UR12, -0x1, URZ ;  /* 0xffffffff0c0c7890 */ /* 0x000fe2000fffe0ff */
[----:B------:R-:W-:Y:S01]  /*3520*/  UMOV UR65, 0x40004040 ;  /* 0x4000404000417882 */ /* 0x000fe20000000000 */
[----:B------:R-:W-:Y:S01]  /*3530*/  UMOV UR63, 0x40004040 ;  /* 0x40004040003f7882 */ /* 0x000fe20000000000 */
[----:B------:R-:W-:Y:S01]  /*3540*/  UMOV UR61, 0x40004040 ;  /* 0x40004040003d7882 */ /* 0x000fe20000000000 */
[----:B------:R2:W-:Y:S01]  /*3550*/  UTCHMMA gdesc[UR62], gdesc[UR64], tmem[UR7], tmem[UR32], idesc[UR33], UP4 ;  /* 0x00ff20403e0075ea */ /* 0x0005e2000a000007 */
[----:B------:R-:W-:Y:S01]  /*3560*/  UPLOP3.LUT UP4, UPT, UPT, UPT, UPT, 0x80, 0x8 ;  /* 0x000000000008789c */ /* 0x000fe20003f8f070 */
[----:B------:R-:W-:Y:S01]  /*3570*/  UMOV UR59, 0x40004040 ;  /* 0x40004040003b7882 */ /* 0x000fe20000000000 */
[----:B------:R-:W-:Y:S01]  /*3580*/  UMOV UR57, 0x40004040 ;  /* 0x4000404000397882 */ /* 0x000fe20000000000 */
[----:B------:R2:W-:Y:S01]  /*3590*/  UTCHMMA gdesc[UR58], gdesc[UR60], tmem[UR7], tmem[UR30], idesc[UR31], UPT ;  /* 0x00ff1e3c3a0075ea */ /* 0x0005e2000b800007 */
        /* <DEDUP_REMOVED lines=14> */
[----:B------:R-:W-:Y:S01]  /*3680*/  UMOV UR35, 0x40004040 ;  /* 0x4000404000237882 */ /* 0x000fe20000000000 */
[----:B------:R2:W-:Y:S01]  /*3690*/  UTCHMMA gdesc[UR38], gdesc[UR40], tmem[UR7], tmem[UR20], idesc[UR21], UPT ;  /* 0x00ff1428260075ea */ /* 0x0005e2000b800007 */
[----:B------:R2:W-:Y:S01]  /*36a0*/  UTCHMMA gdesc[UR34], gdesc[UR36], tmem[UR7], tmem[UR18], idesc[UR19], UPT ;  /* 0x00ff1224220075ea */ /* 0x0005e2000b800007 */
[----:B------:R2:W-:Y:S01]  /*36b0*/  UTCBAR [UR11], URZ ;  /* 0x000000ff0b0073e9 */ /* 0x0005e200080000ff */
[----:B------:R-:W-:Y:S01]  /*36c0*/  UMOV UR17, UR14 ;  /* 0x0000000e00117c82 */ /* 0x000fe20008000000 */
[----:B------:R-:W-:Y:S05]  /*36d0*/  BRA.U UP0, `(.L_x_58) ;  /* 0xfffffffd00007547 */ /* 0x000fea000b83ffff */
.L_x_55:
[----:B------:R-:W-:Y:S01]  /*36e0*/  UIADD3 UR15, UPT, UPT, UR15, 0x1, URZ ;  /* 0x000000010f0f7890 */ /* 0x000fe2000fffe0ff */
[C---:B------:R-:W-:Y:S01]  /*36f0*/  ISETP.NE.AND P0, PT, R10.reuse, 0x2, PT ;  /* 0x000000020a00780c */ /* 0x040fe20003f05270 */
[----:B--2---:R-:W-:Y:S02]  /*3700*/  UIADD3 UR7, UPT, UPT, UR6, 0xa0, URZ ;  /* 0x000000a006077890 */ /* 0x004fe4000fffe0ff */
[----:B------:R-:W-:Y:S01]  /*3710*/  UISETP.NE.AND UP0, UPT, UR15, 0x4, UPT ;  /* 0x000000040f00788c */ /* 0x000fe2000bf05270 */
[----:B-1----:R-:W-:Y:S02]  /*3720*/  SEL R0, RZ, 0x1, P0 ;  /* 0x00000001ff007807 */ /* 0x002fe40000000000 */
[----:B------:R-:W-:Y:S01]  /*3730*/  SEL R10, R10, RZ, P0 ;  /* 0x000000ff0a0a7207 */ /* 0x000fe20000000000 */
[----:B------:R-:W-:Y:S01]  /*3740*/  USEL UR6, URZ, 0x1, UP0 ;  /* 0x00000001ff067887 */ /* 0x000fe20008000000 */
[----:B------:R-:W-:Y:S01]  /*3750*/  LOP3.LUT R9, R9, R0, RZ, 0x3c, !PT ;  /* 0x0000000009097212 */ /* 0x000fe200078e3cff */
[----:B------:R-:W-:Y:S01]  /*3760*/  USEL UR15, UR15, URZ, UP0 ;  /* 0x000000ff0f0f7287 */ /* 0x000fe20008000000 */
[----:B------:R1:W-:Y:S03]  /*3770*/  UTCBAR [UR7], URZ ;  /* 0x000000ff070073e9 */ /* 0x0003e600080000ff */
[----:B------:R-:W-:Y:S01]  /*3780*/  LOP3.LUT R11, R11, UR6, RZ, 0x3c, !PT ;  /* 0x000000060b0b7c12 */ /* 0x000fe2000f8e3cff */
[----:B------:R-:W-:Y:S07]  /*3790*/  @P1 BRA `(.L_x_59) ;  /* 0xfffffff800501947 */ /* 0x000fee000383ffff */
[----:B------:R-:W2:Y:S01]  /*37a0*/  S2UR UR4, SR_CgaCtaId ;  /* 0x00000000000479c3 */ /* 0x000ea20000008800 */
[----:B------:R-:W-:Y:S01]  /*37b0*/  ELECT P0, URZ, PT ;  /* 0x0000000000ff782f */ /* 0x000fe20003800000 */
[----:B------:R-:W-:Y:S01]  /*37c0*/  IMAD.MOV.U32 R0, RZ, RZ, 0x1 ;  /* 0x00000001ff007424 */ /* 0x000fe200078e00ff */
[----:B------:R-:W-:Y:S01]  /*37d0*/  UIADD3 UR5, UPT, UPT, UR5, 0xc0, URZ ;  /* 0x000000c005057890 */ /* 0x000fe2000fffe0ff */
[----:B------:R-:W-:Y:S01]  /*37e0*/  SHF.L.U32 R2, R11, 0x1f, RZ ;  /* 0x0000001f0b027819 */ /* 0x000fe200000006ff */
[----:B------:R-:W-:-:S03]  /*37f0*/  UMOV UR6, 0x40 ;  /* 0x0000004000067882 */ /* 0x000fc60000000000 */
[----:B------:R-:W-:Y:S01]  /*3800*/  UVIRTCOUNT.DEALLOC.SMPOOL 0x80 ;  /* 0x000000800000784c */ /* 0x000fe20000000000 */
[----:B--2---:R-:W-:Y:S02]  /*3810*/  ULEA UR4, UR4, UR6, 0x18 ;  /* 0x0000000604047291 */ /* 0x004fe4000f8ec0ff */
[----:B------:R-:W-:-:S07]  /*3820*/  ULEA UR6, UR15, UR5, 0x3 ;  /* 0x000000050f067291 */ /* 0x000fce000f8e18ff */
[----:B------:R2:W-:Y:S02]  /*3830*/  @P0 STS.U8 [UR4+0x1c], R0 ;  /* 0x00001c00ff000988 */ /* 0x0005e40008000004 */
[----:B------:R-:W4:Y:S02]  /*3840*/  SYNCS.PHASECHK.TRANS64.TRYWAIT P0, [UR6], R2 ;  /* 0x00000002ff0075a7 */ /* 0x000f240008001106 */
[----:B--2-4-:R-:W-:Y:S05]  /*3850*/  @!P0 BRA `(.L_x_60) ;  /* 0x0000004400088947 */ /* 0x014fea0003800000 */
.L_x_135:
[----:B-1----:R-:W-:-:S04]  /*3860*/  UIADD3 UR7, UPT, UPT, UR15, 0x1, URZ ;  /* 0x000000010f077890 */ /* 0x002fc8000fffe0ff */
[----:B------:R-:W-:-:S04]  /*3870*/  UISETP.NE.AND UP0, UPT, UR7, 0x4, UPT ;  /* 0x000000040700788c */ /* 0x000fc8000bf05270 */
[----:B------:R-:W-:Y:S02]  /*3880*/  USEL UR8, URZ, 0x1, UP0 ;  /* 0x00000001ff087887 */ /* 0x000fe40008000000 */
[----:B------:R-:W-:-:S04]  /*3890*/  USEL UR7, UR7, URZ, UP0 ;  /* 0x000000ff07077287 */ /* 0x000fc80008000000 */
[----:B------:R-:W-:Y:S01]  /*38a0*/  ULEA UR6, UR7, UR5, 0x3 ;  /* 0x0000000507067291 */ /* 0x000fe2000f8e18ff */
[----:B--2---:R-:W-:-:S04]  /*38b0*/  LOP3.LUT R2, R11, UR8, RZ, 0x3c, !PT ;  /* 0x000000080b027c12 */ /* 0x004fc8000f8e3cff */
[----:B------:R-:W-:-:S04]  /*38c0*/  SHF.L.U32 R3, R2, 0x1f, RZ ;  /* 0x0000001f02037819 */ /* 0x000fc800000006ff */
[----:B------:R-:W1:Y:S02]  /*38d0*/  SYNCS.PHASECHK.TRANS64.TRYWAIT P0, [UR6], R3 ;  /* 0x00000003ff0075a7 */ /* 0x000e640008001106 */
[----:B-1----:R-:W-:Y:S05]  /*38e0*/  @!P0 BRA `(.L_x_61) ;  /* 0x0000004000fc8947 */ /* 0x002fea0003800000 */
.L_x_137:
        /* <DEDUP_REMOVED lines=9> */
.L_x_139:
[----:B------:R-:W-:-:S04]  /*3980*/  UIADD3 UR7, UPT, UPT, UR7, 0x1, URZ ;  /* 0x0000000107077890 */ /* 0x000fc8000fffe0ff */
[----:B------:R-:W-:-:S04]  /*3990*/  UISETP.NE.AND UP0, UPT, UR7, 0x4, UPT ;  /* 0x000000040700788c */ /* 0x000fc8000bf05270 */
[----:B------:R-:W-:Y:S02]  /*39a0*/  USEL UR6, URZ, 0x1, UP0 ;  /* 0x00000001ff067887 */ /* 0x000fe40008000000 */
[----:B------:R-:W-:-:S04]  /*39b0*/  USEL UR7, UR7, URZ, UP0 ;  /* 0x000000ff07077287 */ /* 0x000fc80008000000 */
[----:B------:R-:W-:Y:S01]  /*39c0*/  ULEA UR7, UR7, UR5, 0x3 ;  /* 0x0000000507077291 */ /* 0x000fe2000f8e18ff */
[----:B------:R-:W-:-:S04]  /*39d0*/  LOP3.LUT R2, R2, UR6, RZ, 0x3c, !PT ;  /* 0x0000000602027c12 */ /* 0x000fc8000f8e3cff */
[----:B------:R-:W-:-:S04]  /*39e0*/  SHF.L.U32 R2, R2, 0x1f, RZ ;  /* 0x0000001f02027819 */ /* 0x000fc800000006ff */
[----:B------:R-:W2:Y:S02]  /*39f0*/  SYNCS.PHASECHK.TRANS64.TRYWAIT P0, [UR7], R2 ;  /* 0x00000002ff0075a7 */ /* 0x000ea40008001107 */
[----:B--2---:R-:W-:Y:S05]  /*3a00*/  @!P0 BRA `(.L_x_63) ;  /* 0x0000004000e48947 */ /* 0x004fea0003800000 */
.L_x_141:
[----:B------:R-:W-:Y:S01]  /*3a10*/  NOP ;  /* 0x0000000000007918 */ /* 0x000fe20000000000 */
[----:B-1----:R-:W1:Y:S01]  /*3a20*/  LDS R0, [UR4+0x14] ;  /* 0x00001404ff007984 */ /* 0x002e620008000800 */
[----:B------:R-:W-:Y:S01]  /*3a30*/  ULOP3.LUT UR6, UR16, 0xffff, URZ, 0xc0, !UPT ;  /* 0x0000ffff10067892 */ /* 0x000fe2000f8ec0ff */
[----:B------:R-:W-:Y:S01]  /*3a40*/  UMOV UR8, 0xffff ;  /* 0x0000ffff00087882 */ /* 0x000fe20000000000 */
[----:B------:R-:W-:Y:S02]  /*3a50*/  UMOV UR5, 0x1 ;  /* 0x0000000100057882 */ /* 0x000fe40000000000 */
[----:B------:R-:W-:-:S04]  /*3a60*/  USHF.R.U32.HI UR6, URZ, 0x5, UR6 ;  /* 0x00000005ff067899 */ /* 0x000fc80008011606 */
[----:B------:R-:W-:Y:S02]  /*3a70*/  USHF.L.U32 UR8, UR8, UR6, URZ ;  /* 0x0000000608087299 */ /* 0x000fe400080006ff */
[----:B------:R-:W-:-:S04]  /*3a80*/  USHF.L.U32 UR5, UR5, UR6, URZ ;  /* 0x0000000605057299 */ /* 0x000fc800080006ff */
[----:B-1----:R-:W-:-:S04]  /*3a90*/  LOP3.LUT R0, R0, UR8, RZ, 0xc0, !PT ;  /* 0x0000000800007c12 */ /* 0x002fc8000f8ec0ff */
[----:B------:R-:W-:-:S13]  /*3aa0*/  ISETP.NE.AND P0, PT, R0, UR8, PT ;  /* 0x0000000800007c0c */ /* 0x000fda000bf05270 */
[----:B------:R-:W-:Y:S05]  /*3ab0*/  @P0 BRA `(.L_x_64) ;  /* 0x0000000000580947 */ /* 0x000fea0003800000 */
[----:B------:R-:W1:Y:S02]  /*3ac0*/  LDS R0, [UR4+0x18] ;  /* 0x00001804ff007984 */ /* 0x000e640008000800 */
[----:B-1----:R-:W-:-:S04]  /*3ad0*/  LOP3.LUT R0, R0, UR5, RZ, 0xc0, !PT ;  /* 0x0000000500007c12 */ /* 0x002fc8000f8ec0ff */
[----:B------:R-:W-:-:S13]  /*3ae0*/  ISETP.NE.AND P0, PT, R0, UR5, PT ;  /* 0x0000000500007c0c */ /* 0x000fda000bf05270 */
[----:B------:R-:W-:Y:S05]  /*3af0*/  @P0 BRA `(.L_x_65) ;  /* 0x00000000003c0947 */ /* 0x000fea0003800000 */
[----:B------:R-:W1:Y:S01]  /*3b00*/  S2R R2, SR_LANEID ;  /* 0x0000000000027919 */ /* 0x000e620000000000 */
[----:B------:R-:W-:Y:S01]  /*3b10*/  ULOP3.LUT UR8, URZ, UR8, URZ, 0x33, !UPT ;  /* 0x00000008ff087292 */ /* 0x000fe2000f8e33ff */
[----:B------:R-:W-:Y:S02]  /*3b20*/  VOTEU.ANY UR7, UPT, PT ;  /* 0x0000000000077886 */ /* 0x000fe400038e0100 */
[----:B------:R-:W-:-:S03]  /*3b30*/  UFLO.U32 UR7, UR7 ;  /* 0x00000007000772bd */ /* 0x000fc600080e0000 */
[----:B------:R-:W-:-:S04]  /*3b40*/  IMAD.U32 R0, RZ, RZ, UR8 ;  /* 0x00000008ff007e24 */ /* 0x000fc8000f8e00ff */
[----:B------:R2:W4:Y:S02]  /*3b50*/  REDUX UR6, R0 ;  /* 0x00000000000673c4 */ /* 0x0005240000000000 */
[----:B------:R1:W-:Y:S02]  /*3b60*/  UTCATOMSWS.AND URZ, UR8 ;  /* 0x0000000800ff79e3 */ /* 0x0003e40008000000 */
[----:B-1----:R-:W-:Y:S02]  /*3b70*/  ISETP.EQ.U32.AND P0, PT, R2, UR7, PT ;  /* 0x0000000702007c0c */ /* 0x002fe4000bf02070 */
[----:B--2---:R-:W-:Y:S02]  /*3b80*/  LOP3.LUT R0, RZ, UR5, RZ, 0x33, !PT ;  /* 0x00000005ff007c12 */ /* 0x004fe4000f8e33ff */
[----:B----4-:R-:W-:Y:S02]  /*3b90*/  MOV R2, UR6 ;  /* 0x0000000600027c02 */ /* 0x010fe40008000f00 */
[----:B------:R-:W1:Y:S07]  /*3ba0*/  REDUX UR5, R0 ;  /* 0x00000000000573c4 */ /* 0x000e6e0000000000 */
[----:B------:R2:W-:Y:S01]  /*3bb0*/  @P0 ATOMS.AND RZ, [UR4+0x14], R2 ;  /* 0x00001402ffff098c */ /* 0x0005e2000a800004 */
[----:B-1----:R-:W-:-:S05]  /*3bc0*/  IMAD.U32 R0, RZ, RZ, UR5 ;  /* 0x00000005ff007e24 */ /* 0x002fca000f8e00ff */
[----:B------:R2:W-:Y:S01]  /*3bd0*/  @P0 ATOMS.AND RZ, [UR4+0x18], R0 ;  /* 0x00001800ffff098c */ /* 0x0005e2000a800004 */
[----:B------:R-:W-:Y:S05]  /*3be0*/  BRA `(.L_x_66) ;  /* 0x0000000000147947 */ /* 0x000fea0003800000 */
.L_x_65:
[----:B------:R-:W-:Y:S02]  /*3bf0*/  MOV R2, 0x3c10 ;  /* 0x00003c1000027802 */ /* 0x000fe40000000f00 */
[----:B---3-5:R-:W-:Y:S05]  /*3c00*/  CALL.REL.NOINC `($__internal_0_$__cuda_sm10x_tcgen05_guardrail_trap_col_being_dealloced_not_returned_by_alloc) ;  /* 0x0000004400587944 */ /* 0x028fea0003c00000 */
[----:B------:R-:W-:Y:S05]  /*3c10*/  BRA `(.L_x_66) ;  /* 0x0000000000087947 */ /* 0x000fea0003800000 */
.L_x_64:
[----:B------:R-:W-:Y:S02]  /*3c20*/  MOV R2, 0x3c40 ;  /* 0x00003c4000027802 */ /* 0x000fe40000000f00 */
[----:B---3-5:R-:W-:Y:S05]  /*3c30*/  CALL.REL.NOINC `($__internal_2_$__cuda_sm10x_tcgen05_guardrail_trap_unallocated_columns_being_dealloced) ;  /* 0x0000004400647944 */ /* 0x028fea0003c00000 */
.L_x_66:
[----:B------:R-:W-:Y:S01]  /*3c40*/  NOP ;  /* 0x0000000000007918 */ /* 0x000fe20000000000 */
[----:B------:R-:W-:Y:S05]  /*3c50*/  EXIT ;  /* 0x000000000000794d */ /* 0x000fea0003800000 */
.L_x_48:
[----:B------:R-:W-:-:S09]  /*3c60*/  UISETP.NE.OR UP2, UPT, UR8, 0x3, !UP2 ;  /* 0x000000030800788c */ /* 0x000fd2000d745670 */
[----:B------:R-:W-:Y:S05]  /*3c70*/  BRA.U UP2, `(.L_x_67) ;  /* 0x0000000d02b07547 */ /* 0x000fea000b800000 */
[----:B------:R-:W1:Y:S01]  /*3c80*/  LDC R0, c[0x0][0xb30] ;  /* 0x0002cc00ff007b82 */ /* 0x000e620000000800 */
[----:B------:R-:W2:Y:S01]  /*3c90*/  LDCU.64 UR8, c[0x0][0x888] ;  /* 0x00011100ff0877ac */ /* 0x000ea20008000a00 */
[----:B------:R-:W-:Y:S02]  /*3ca0*/  HFMA2 R27, -RZ, RZ, 0, 0 ;  /* 0x00000000ff1b7431 */ /* 0x000fe400000001ff */
[----:B------:R-:W-:Y:S01]  /*3cb0*/  IMAD.MOV.U32 R29, RZ, RZ, 0x1 ;  /* 0x00000001ff1d7424 */ /* 0x000fe200078e00ff */
[----:B------:R-:W-:Y:S01]  /*3cc0*/  MOV R25, 0x2000 ;  /* 0x0000200000197802 */ /* 0x000fe20000000f00 */
[----:B------:R-:W4:Y:S01]  /*3cd0*/  LDCU.64 UR4, c[0x0][0x890] ;  /* 0x00011200ff0477ac */ /* 0x000f220008000a00 */
[----:B------:R-:W-:Y:S01]  /*3ce0*/  IMAD.MOV.U32 R28, RZ, RZ, RZ ;  /* 0x000000ffff1c7224 */ /* 0x000fe200078e00ff */
[----:B------:R-:W3:Y:S01]  /*3cf0*/  LDC R24, c[0x0][0x370] ;  /* 0x0000dc00ff187b82 */ /* 0x000ee20000000800 */
[----:B------:R-:W-:Y:S01]  /*3d00*/  UMOV UR7, 0x400 ;  /* 0x0000040000077882 */ /* 0x000fe20000000000 */
[----:B------:R-:W-:-:S02]  /*3d10*/  UPLOP3.LUT UP1, UPT, UPT, UPT, UPT, 0x40, 0x4 ;  /* 0x000000000004789c */ /* 0x000fc40003f2e870 */
[----:B------:R-:W-:Y:S01]  /*3d20*/  ULEA UR7, UR37, UR7, 0x18 ;  /* 0x0000000725077291 */ /* 0x000fe2000f8ec0ff */
[----:B------:R-:W-:-:S03]  /*3d30*/  UMOV UR13, URZ ;  /* 0x000000ff000d7c82 */ /* 0x000fc60008000000 */
[----:B------:R-:W3:Y:S01]  /*3d40*/  LDC R3, c[0x0][0xb0c] ;  /* 0x0002c300ff037b82 */ /* 0x000ee20000000800 */
[----:B--2---:R-:W-:Y:S02]  /*3d50*/  UISETP.NE.U32.AND UP3, UPT, UR8, URZ, UPT ;  /* 0x000000ff0800728c */ /* 0x004fe4000bf65070 */
[----:B----4-:R-:W-:-:S05]  /*3d60*/  UISETP.NE.U32.AND UP4, UPT, UR4, URZ, UPT ;  /* 0x000000ff0400728c */ /* 0x010fca000bf85070 */
[----:B------:R-:W2:Y:S01]  /*3d70*/  LDC R18, c[0x0][0xb20] ;  /* 0x0002c800ff127b82 */ /* 0x000ea20000000800 */
[----:B-1----:R-:W-:Y:S01]  /*3d80*/  ISETP.NE.AND P1, PT, R0, 0x1, PT ;  /* 0x000000010000780c */ /* 0x002fe20003f25270 */
[----:B------:R-:W-:Y:S02]  /*3d90*/  UISETP.NE.AND.EX UP3, UPT, UR9, URZ, UPT, UP3 ;  /* 0x000000ff0900728c */ /* 0x000fe4000bf65330 */
[----:B------:R-:W-:-:S04]  /*3da0*/  UISETP.NE.AND.EX UP4, UPT, UR5, URZ, UPT, UP4 ;  /* 0x000000ff0500728c */ /* 0x000fc8000bf85340 */
[----:B------:R-:W1:Y:S08]  /*3db0*/  LDC.64 R30, c[0x0][0x348] ;  /* 0x0000d200ff1e7b82 */ /* 0x000e700000000a00 */
[----:B------:R-:W4:Y:S08]  /*3dc0*/  LDC.64 R16, c[0x0][0xb10] ;  /* 0x0002c400ff107b82 */ /* 0x000f300000000a00 */
[----:B------:R-:W1:Y:S08]  /*3dd0*/  LDC.64 R6, c[0x0][0xb18] ;  /* 0x0002c600ff067b82 */ /* 0x000e700000000a00 */
[----:B------:R-:W1:Y:S08]  /*3de0*/  LDC.64 R4, c[0x0][0xb28] ;  /* 0x0002ca00ff047b82 */ /* 0x000e700000000a00 */
[----:B--23--:R-:W1:Y:S02]  /*3df0*/  LDC R19, c[0x0][0x374] ;  /* 0x0000dd00ff137b82 */ /* 0x00ce640000000800 */
.L_x_76:
[C---:B------:R-:W-:Y:S02]  /*3e00*/  LEA R0, R28.reuse, UR7, 0x3 ;  /* 0x000000071c007c11 */ /* 0x040fe4000f8e18ff */
[----:B------:R-:W-:Y:S02]  /*3e10*/  SHF.L.U32 R2, R27, 0x1f, RZ ;  /* 0x0000001f1b027819 */ /* 0x000fe400000006ff */
[----:B------:R-:W-:Y:S02]  /*3e20*/  LEA R20, R28, UR7, 0x4 ;  /* 0x000000071c147c11 */ /* 0x000fe4000f8e20ff */
[----:B--2---:R-:W2:Y:S02]  /*3e30*/  SYNCS.PHASECHK.TRANS64.TRYWAIT P0, [R0+URZ+0x80], R2 ;  /* 0x00008002000075a7 */ /* 0x004ea400080011ff */
[----:B--2---:R-:W-:Y:S05]  /*3e40*/  @!P0 BRA `(.L_x_68) ;  /* 0x0000003c00ec8947 */ /* 0x004fea0003800000 */
.L_x_142:
[----:B------:R-:W-:Y:S01]  /*3e50*/  ISETP.GE.AND P0, PT, R40, 0x1, PT ;  /* 0x000000012800780c */ /* 0x000fe20003f06270 */
[----:B------:R-:W3:Y:S01]  /*3e60*/  LDS.128 R20, [R20+0x110] ;  /* 0x0001100014147984 */ /* 0x000ee20000000c00 */
[----:B--2---:R-:W-:Y:S01]  /*3e70*/  VIADD R0, R0, 0x90 ;  /* 0x0000009000007836 */ /* 0x004fe20000000000 */
[----:B------:R-:W-:Y:S01]  /*3e80*/  @!PT LDS RZ, [RZ] ;  /* 0x00000000fffff984 */ /* 0x000fe20000000800 */
[----:B------:R-:W-:Y:S01]  /*3e90*/  @!PT LDS RZ, [RZ] ;  /* 0x00000000fffff984 */ /* 0x000fe20000000800 */
[----:B------:R-:W-:Y:S01]  /*3ea0*/  @!PT LDS RZ, [RZ] ;  /* 0x00000000fffff984 */ /* 0x000fe20000000800 */
[----:B------:R-:W-:Y:S01]  /*3eb0*/  @!PT LDS RZ, [RZ] ;  /* 0x00000000fffff984 */ /* 0x000fe20000000800 */
[----:B------:R2:W-:Y:S06]  /*3ec0*/  MEMBAR.ALL.CTA ;  /* 0x0000000000007992 */ /* 0x0005ec0000008000 */
[----:B--2---:R-:W2:Y:S01]  /*3ed0*/  FENCE.VIEW.ASYNC.S ;  /* 0x00000000000073c6 */ /* 0x004ea20000000000 */
[----:B------:R-:W-:Y:S04]  /*3ee0*/  PRMT R0, RZ, 0x654, R0 ;  /* 0x00000654ff007816 */ /* 0x000fe80000000000 */
[----:B--2---:R2:W-:Y:S01]  /*3ef0*/  SYNCS.ARRIVE.TRANS64.RED.A1T0 RZ, [R0+URZ], RZ ;  /* 0x000000ff00ff79a7 */ /* 0x0045e200081004ff */
[----:B---3--:R-:W-:Y:S11]  /*3f00*/  LOP3.LUT P3, RZ, R22, 0x1, RZ, 0xc0, !PT ;  /* 0x0000000116ff7812 */ /* 0x008ff6000786c0ff */
[----:B------:R-:W-:Y:S02]  /*3f10*/  @!UPT UIADD3 URZ, UPT, UPT, URZ, URZ, URZ ;  /* 0x000000fffffff290 */ /* 0x000fe4000fffe0ff */
[----:B------:R-:W-:Y:S02]  /*3f20*/  @P3 MOV R11, R20 ;  /* 0x00000014000b3202 */ /* 0x000fe40000000f00 */
[----:B------:R-:W-:Y:S01]  /*3f30*/  @P3 LOP3.LUT R10, R21, 0xffff, RZ, 0xc0, !PT ;  /* 0x0000ffff150a3812 */ /* 0x000fe200078ec0ff */
[----:B--2---:R-:W-:Y:S06]  /*3f40*/  @!P0 BRA `(.L_x_69) ;  /* 0x0000000000a48947 */ /* 0x004fec0003800000 */
[-C--:B-1----:R-:W-:Y:S01]  /*3f50*/  IMAD.HI.U32 R0, R19, R7.reuse, RZ ;  /* 0x0000000713007227 */ /* 0x082fe200078e00ff */
[----:B------:R-:W-:Y:S02]  /*3f60*/  ISETP.NE.AND P0, PT, R6, 0x1, PT ;  /* 0x000000010600780c */ /* 0x000fe40003f05270 */
[----:B------:R-:W-:Y:S01]  /*3f70*/  ISETP.NE.AND P2, PT, R40, 0x1, PT ;  /* 0x000000012800780c */ /* 0x000fe20003f45270 */
[----:B----4-:R-:W-:Y:S01]  /*3f80*/  IMAD.HI.U32 R9, R24, R16, RZ ;  /* 0x0000001018097227 */ /* 0x010fe200078e00ff */
[----:B------:R-:W-:Y:S02]  /*3f90*/  SHF.R.U32.HI R0, RZ, R18, R0 ;  /* 0x00000012ff007219 */ /* 0x000fe40000011600 */
[----:B------:R-:W-:Y:S01]  /*3fa0*/  ISETP.NE.AND P4, PT, R3, 0x1, PT ;  /* 0x000000010300780c */ /* 0x000fe20003f85270 */
[----:B------:R-:W-:Y:S01]  /*3fb0*/  IMAD.HI.U32 R13, R10, R7, RZ ;  /* 0x000000070a0d7227 */ /* 0x000fe200078e00ff */
[----:B------:R-:W-:Y:S02]  /*3fc0*/  SHF.R.U32.HI R9, RZ, R17, R9 ;  /* 0x00000011ff097219 */ /* 0x000fe40000011609 */
[----:B------:R-:W-:Y:S01]  /*3fd0*/  SEL R0, R19, R0, !P0 ;  /* 0x0000000013007207 */ /* 0x000fe20004000000 */
[----:B------:R-:W-:Y:S01]  /*3fe0*/  IMAD.HI.U32 R12, R11, R16, RZ ;  /* 0x000000100b0c7227 */ /* 0x000fe200078e00ff */
[----:B------:R-:W-:Y:S03]  /*3ff0*/  SEL R9, R24, R9, !P4 ;  /* 0x0000000918097207 */ /* 0x000fe60006000000 */
[-C--:B------:R-:W-:Y:S01]  /*4000*/  IMAD.HI.U32 R8, R0, R4.reuse, RZ ;  /* 0x0000000400087227 */ /* 0x080fe200078e00ff */
[----:B------:R-:W-:Y:S03]  /*4010*/  SHF.R.U32.HI R12, RZ, R17, R12 ;  /* 0x00000011ff0c7219 */ /* 0x000fe6000001160c */
[----:B------:R-:W-:Y:S01]  /*4020*/  IMAD.HI.U32 R2, R9, R4, RZ ;  /* 0x0000000409027227 */ /* 0x000fe200078e00ff */
[-C--:B------:R-:W-:Y:S02]  /*4030*/  @P2 SHF.R.U32.HI R0, RZ, R5.reuse, R8 ;  /* 0x00000005ff002219 */ /* 0x080fe40000011608 */
[----:B------:R-:W-:Y:S02]  /*4040*/  SHF.R.U32.HI R8, RZ, R18, R13 ;  /* 0x00000012ff087219 */ /* 0x000fe4000001160d */
[----:B------:R-:W-:Y:S01]  /*4050*/  @P2 SHF.R.U32.HI R9, RZ, R5, R2 ;  /* 0x00000005ff092219 */ /* 0x000fe20000011602 */
[----:B------:R-:W-:Y:S01]  /*4060*/  IMAD R0, R40, R0, RZ ;  /* 0x0000000028007224 */ /* 0x000fe200078e02ff */
[----:B------:R-:W-:Y:S02]  /*4070*/  SEL R8, R10, R8, !P0 ;  /* 0x000000080a087207 */ /* 0x000fe40004000000 */
[----:B------:R-:W-:Y:S01]  /*4080*/  SEL R2, R11, R12, !P4 ;  /* 0x0000000c0b027207 */ /* 0x000fe20006000000 */
[----:B------:R-:W-:Y:S01]  /*4090*/  IMAD R12, R40, R9, RZ ;  /* 0x00000009280c7224 */ /* 0x000fe200078e02ff */
[C---:B------:R-:W-:Y:S01]  /*40a0*/  ISETP.GE.AND P0, PT, R8.reuse, R0, PT ;  /* 0x000000000800720c */ /* 0x040fe20003f06270 */
[----:B------:R-:W-:Y:S03]  /*40b0*/  IMAD.HI.U32 R0, R8, R4, RZ ;  /* 0x0000000408007227 */ /* 0x000fe600078e00ff */
[----:B------:R-:W-:Y:S02]  /*40c0*/  ISETP.GE.OR P0, PT, R2, R12, P0 ;  /* 0x0000000c0200720c */ /* 0x000fe40000706670 */
[-C--:B------:R-:W-:Y:S04]  /*40d0*/  SHF.R.U32.HI R0, RZ, R5.reuse, R0 ;  /* 0x00000005ff007219 */ /* 0x080fe80000011600 */
[----:B------:R-:W-:Y:S05]  /*40e0*/  SEL R13, R8, R0, !P2 ;  /* 0x00000000080d7207 */ /* 0x000fea0005000000 */
[----:B------:R-:W-:Y:S02]  /*40f0*/  IMAD.MOV R12, RZ, RZ, -R13 ;  /* 0x000000ffff0c7224 */ /* 0x000fe400078e0a0d */
[----:B------:R-:W-:Y:S04]  /*4100*/  @!P0 IMAD.HI.U32 R0, R2, R4, RZ ;  /* 0x0000000402008227 */ /* 0x000fe800078e00ff */
[----:B------:R-:W-:Y:S01]  /*4110*/  IMAD R12, R40, R12, R8 ;  /* 0x0000000c280c7224 */ /* 0x000fe200078e0208 */
[----:B------:R-:W-:Y:S04]  /*4120*/  @!P0 SHF.R.U32.HI R0, RZ, R5, R0 ;  /* 0x00000005ff008219 */ /* 0x000fe80000011600 */
[----:B------:R-:W-:Y:S04]  /*4130*/  @!P0 SEL R0, R2, R0, !P2 ;  /* 0x0000000002008207 */ /* 0x000fe80005000000 */
[----:B------:R-:W-:Y:S01]  /*4140*/  @!P0 IADD3 R13, PT, PT, R13, -R0, RZ ;  /* 0x800000000d0d8210 */ /* 0x000fe20007ffe0ff */
[----:B------:R-:W-:Y:S01]  /*4150*/  @!P0 IMAD R0, R9, R12, R0 ;  /* 0x0000000c09008224 */ /* 0x000fe200078e0200 */
[----:B------:R-:W-:Y:S01]  /*4160*/  IADD3 R9, PT, PT, -R8, RZ, RZ ;  /* 0x000000ff08097210 */ /* 0x000fe20007ffe1ff */
[--C-:B------:R-:W-:Y:S02]  /*4170*/  IMAD.MOV R12, RZ, RZ, -R2.reuse ;  /* 0x000000ffff0c7224 */ /* 0x100fe400078e0a02 */
[----:B------:R-:W-:Y:S02]  /*4180*/  @!P0 IMAD R8, R13, R40, R2 ;  /* 0x000000280d088224 */ /* 0x000fe400078e0202 */
[----:B------:R-:W-:Y:S02]  /*4190*/  @!P0 IMAD.MOV.U32 R2, RZ, RZ, R0 ;  /* 0x000000ffff028224 */ /* 0x000fe400078e0000 */
[----:B------:R-:W-:Y:S02]  /*41a0*/  IMAD R11, R3, R12, R11 ;  /* 0x0000000c030b7224 */ /* 0x000fe400078e020b */
[----:B------:R-:W-:Y:S02]  /*41b0*/  IMAD R10, R6, R9, R10 ;  /* 0x00000009060a7224 */ /* 0x000fe400078e020a */
[----:B------:R-:W-:Y:S02]  /*41c0*/  IMAD R11, R2, R3, R11 ;  /* 0x00000003020b7224 */ /* 0x000fe400078e020b */
[----:B------:R-:W-:Y:S02]  /*41d0*/  IMAD R10, R8, R6, R10 ;  /* 0x00000006080a7224 */ /* 0x000fe400078e020a */
.L_x_69:
[----:B------:R-:W-:Y:S05]  /*41e0*/  BRA.U UP1, `(.L_x_70) ;  /* 0x0000000101107547 */ /* 0x000fea000b800000 */
[----:B------:R-:W-:Y:S04]  /*41f0*/  MOV R2, UR6 ;  /* 0x0000000600027c02 */ /* 0x000fe80008000f00 */
[----:B------:R-:W-:Y:S04]  /*4200*/  SHF.L.U32 R2, R2, 0x1f, RZ ;  /* 0x0000001f02027819 */ /* 0x000fe800000006ff */
[----:B------:R-:W2:Y:S02]  /*4210*/  SYNCS.PHASECHK.TRANS64.TRYWAIT P0, [UR7+0x78], R2 ;  /* 0x00007802ff0075a7 */ /* 0x000ea40008001107 */
[----:B--2---:R-:W-:Y:S05]  /*4220*/  @!P0 BRA `(.L_x_71) ;  /* 0x0000003c00088947 */ /* 0x004fea0003800000 */
.L_x_70:
[----:B------:R-:W-:Y:S02]  /*4230*/  R2UR UR11, R15 ;  /* 0x000000000f0b72ca */ /* 0x000fe400000e0000 */
[----:B------:R-:W-:Y:S02]  /*4240*/  R2UR UR10, R14 ;  /* 0x000000000e0a72ca */ /* 0x000fe400000e0000 */
[----:B------:R-:W-:Y:S04]  /*4250*/  ISETP.NE.U32.AND P2, PT, RZ, UR4, PT ;  /* 0x00000004ff007c0c */ /* 0x000fe8000bf45070 */
[----:B------:R-:W-:Y:S05]  /*4260*/  ISETP.NE.AND.EX P2, PT, RZ, UR5, PT, P2 ;  /* 0x00000005ff007c0c */ /* 0x000fea000bf45320 */
[----:B------:R-:W-:Y:S02]  /*4270*/  USHF.L.U32 UR11, UR11, 0x7, URZ ;  /* 0x000000070b0b7899 */ /* 0x000fe400080006ff */
[----:B------:R-:W-:Y:S01]  /*4280*/  USHF.L.U32 UR10, UR10, 0x6, URZ ;  /* 0x000000060a0a7899 */ /* 0x000fe200080006ff */
[----:B------:R-:W-:Y:S11]  /*4290*/  BRA.U !UP4, `(.L_x_72) ;  /* 0x000000010c347547 */ /* 0x000ff6000b800000 */
[----:B------:R-:W-:Y:S01]  /*42a0*/  UPLOP3.LUT UP0, UPT, UPT, UPT, UP3, 0x80, 0x8 ;  /* 0x000000000008789c */ /* 0x000fe20003f0f030 */
[----:B--2---:R-:W-:Y:S02]  /*42b0*/  HFMA2 R0, -RZ, RZ, 0, 5.9604644775390625e-08 ;  /* 0x00000001ff007431 */ /* 0x004fe400000001ff */
[----:B------:R-:W-:Y:S03]  /*42c0*/  IMAD.MOV.U32 R88, RZ, RZ, 0x1 ;  /* 0x00000001ff587424 */ /* 0x000fe600078e00ff */
[----:B------:R-:W-:Y:S05]  /*42d0*/  PLOP3.LUT P0, PT, PT, PT, UP0, 0x80, 0x8 ;  /* 0x000000000008781c */ /* 0x000fea0003f0f008 */
[----:B------:R-:W2:Y:S01]  /*42e0*/  @UP0 LDCU.64 UR14, c[0x0][0x888] ;  /* 0x00011100ff0e07ac */ /* 0x000ea20008000a00 */
[----:B------:R-:W-:Y:S07]  /*42f0*/  @UP0 UIMAD UR8, UR36, UR4, URZ ;  /* 0x00000004240802a4 */ /* 0x000fee000f8e02ff */
[----:B------:R-:W-:Y:S01]  /*4300*/  @!P0 PRMT R88, R0, 0x7610, R88 ;  /* 0x0000761000588816 */ /* 0x000fe20000000058 */
[----:B--2---:R-:W-:Y:S03]  /*4310*/  @UP0 UIMAD.WIDE UR14, UR8, 0x4, UR14 ;  /* 0x00000004080e08a5 */ /* 0x004fe6000f8e020e */
[----:B------:R-:W2:Y:S03]  /*4320*/  @!UP0 LDCU UR8, c[0x0][0x880] ;  /* 0x00011000ff0887ac */ /* 0x000ea60008000800 */
[----:B------:R-:W-:Y:S01]  /*4330*/  IMAD.U32 R8, RZ, RZ, UR14 ;  /* 0x0000000eff087e24 */ /* 0x000fe2000f8e00ff */
[----:B------:R-:W-:Y:S05]  /*4340*/  MOV R9, UR15 ;  /* 0x0000000f00097c02 */ /* 0x000fea0008000f00 */
[----:B-----5:R3:W5:Y:S02]  /*4350*/  @P0 LDG.E R49, desc[UR46][R8.64] ;  /* 0x0000002e08310981 */ /* 0x020764000c1e1900 */
[----:B--23--:R-:W-:Y:S07]  /*4360*/  @!P0 IMAD.U32 R49, RZ, RZ, UR8 ;  /* 0x00000008ff318e24 */ /* 0x00cfee000f8e00ff */
.L_x_72:
[----:B-----5:R-:W-:Y:S01]  /*4370*/  @!P2 FSETP.EQ.AND P0, PT, R49, RZ, PT ;  /* 0x000000ff3100a20b */ /* 0x020fe20003f02000 */
[----:B------:R-:W-:Y:S01]  /*4380*/  @!UPT UIADD3 URZ, UPT, UPT, URZ, URZ, URZ ;  /* 0x000000fffffff290 */ /* 0x000fe2000fffe0ff */
[----:B------:R-:W-:Y:S11]  /*4390*/  @!P2 BRA `(.L_x_73) ;  /* 0x000000000014a947 */ /* 0x000ff60003800000 */
[----:B------:R-:W-:Y:S02]  /*43a0*/  LOP3.LUT P2, RZ, R88, 0xff, RZ, 0xc0, !PT ;  /* 0x000000ff58ff7812 */ /* 0x000fe4000784c0ff */
[----:B------:R-:W-:Y:S04]  /*43b0*/  PLOP3.LUT P0, PT, PT, PT, UP0, 0x80, 0x8 ;  /* 0x000000000008781c */ /* 0x000fe80003f0f008 */
[----:B------:R-:W-:Y:S07]  /*43c0*/  PLOP3.LUT P0, PT, P0, PT, PT, 0x8, 0x80 ;  /* 0x000000000080781c */ /* 0x000fee000070e170 */
[----:B------:R-:W-:Y:S11]  /*43d0*/  @P2 FSETP.EQ.AND P0, PT, R49, RZ, PT ;  /* 0x000000ff3100220b */ /* 0x000ff60003f02000 */
[----:B------:R-:W-:Y:S02]  /*43e0*/  @!UPT UIADD3 URZ, UPT, UPT, URZ, URZ, URZ ;  /* 0x000000fffffff290 */ /* 0x000fe4000fffe0ff */
.L_x_73:
[----:B------:R-:W-:Y:S01]  /*43f0*/  ULEA UR15, UR13, UR7, 0x3 ;  /* 0x000000070d0f7291 */ /* 0x000fe2000f8e18ff */
[----:B------:R-:W-:Y:S02]  /*4400*/  SHF.L.U32 R9, R29, 0x1f, RZ ;  /* 0x0000001f1d097819 */ /* 0x000fe400000006ff */
[----:B------:R-:W-:Y:S04]  /*4410*/  ELECT P4, URZ, PT ;  /* 0x0000000000ff782f */ /* 0x000fe80003880000 */
[----:B------:R-:W-:Y:S02]  /*4420*/  PLOP3.LUT P4, PT, P0, P4, PT, 0xf2, 0x2f ;  /* 0x00000000002f781c */ /* 0x000fe40000789e72 */
[----:B------:R-:W3:Y:S11]  /*4430*/  SYNCS.PHASECHK.TRANS64.TRYWAIT P2, [UR15+0x58], R9 ;  /* 0x00005809ff0075a7 */ /* 0x000ef6000804110f */
[----:B-1----:R-:W-:Y:S05]  /*4440*/  @!P4 IADD3 R8, P0, PT, R30, 0x580, RZ ;  /* 0x000005801e08c810 */ /* 0x002fea0007f1e0ff */
[----:B--2---:R-:W-:Y:S01]  /*4450*/  @!P4 IMAD.X R2, RZ, RZ, R31, P0 ;  /* 0x000000ffff02c224 */ /* 0x004fe200000e061f */
[----:B---3--:R-:W-:Y:S07]  /*4460*/  @!P2 BRA `(.L_x_74) ;  /* 0x000000380090a947 */ /* 0x008fee0003800000 */
.L_x_145:
[----:B------:R-:W2:Y:S01]  /*4470*/  LDC.64 R12, c[0x0][0xb18] ;  /* 0x0002c600ff0c7b82 */ /* 0x000ea20000000a00 */
[----:B------:R-:W-:Y:S01]  /*4480*/  @!P4 R2UR UR8, R2 ;  /* 0x000000000208c2ca */ /* 0x000fe200000e0000 */
[----:B------:R-:W-:Y:S01]  /*4490*/  VOTEU.ALL UP2, P4 ;  /* 0x0000000000ff7886 */ /* 0x000fe20002040000 */
[----:B------:R-:W-:Y:S01]  /*44a0*/  @!P4 R2UR UR9, R8 ;  /* 0x000000000809c2ca */ /* 0x000fe200000e0000 */
[----:B------:R-:W-:Y:S01]  /*44b0*/  VOTEU.ALL UP1, P4 ;  /* 0x0000000000ff7886 */ /* 0x000fe20002020000 */
[----:B-1----:R-:W-:Y:S03]  /*44c0*/  @!P4 IMAD.MOV.U32 R0, RZ, RZ, 0x2000 ;  /* 0x00002000ff00c424 */ /* 0x002fe600078e00ff */
[----:B------:R-:W1:Y:S01]  /*44d0*/  @!P1 LDC R2, c[0x0][0xb0c] ;  /* 0x0002c300ff029b82 */ /* 0x000e620000000800 */
[----:B------:R-:W-:Y:S01]  /*44e0*/  UMOV UR20, 0x0 ;  /* 0x0000000000147882 */ /* 0x000fe20000000000 */
[----:B------:R-:W-:Y:S01]  /*44f0*/  UMOV UR21, 0x10000000 ;  /* 0x1000000000157882 */ /* 0x000fe20000000000 */
[----:B------:R-:W-:Y:S01]  /*4500*/  UMOV UR12, UR36 ;  /* 0x00000024000c7c82 */ /* 0x000fe20008000000 */
[----:B------:R-:W-:Y:S01]  /*4510*/  UIADD3 UR14, UPT, UPT, UR13, 0x1, URZ ;  /* 0x000000010d0e7890 */ /* 0x000fe2000fffe0ff */
[----:B------:R-:W-:Y:S01]  /*4520*/  @P3 SHF.R.U32.HI R26, RZ, 0x10, R21 ;  /* 0x00000010ff1a3819 */ /* 0x000fe20000011615 */
[----:B------:R-:W-:Y:S02]  /*4530*/  VIADD R28, R28, 0x1 ;  /* 0x000000011c1c7836 */ /* 0x000fe40000000000 */
[----:B------:R-:W-:Y:S01]  /*4540*/  IMAD.U32 R9, RZ, RZ, UR8 ;  /* 0x00000008ff097e24 */ /* 0x000fe2000f8e00ff */
[----:B------:R-:W-:Y:S01]  /*4550*/  @!UP2 ULEA UR8, UR13, UR7, 0xd ;  /* 0x000000070d08a291 */ /* 0x000fe2000f8e68ff */
[----:B------:R-:W-:Y:S01]  /*4560*/  IMAD.U32 R8, RZ, RZ, UR9 ;  /* 0x00000009ff087e24 */ /* 0x000fe2000f8e00ff */
[----:B------:R-:W-:Y:S02]  /*4570*/  UIADD3 UR9, UPT, UPT, UR15, 0x40, URZ ;  /* 0x000000400f097890 */ /* 0x000fe4000fffe0ff */
[----:B------:R-:W-:Y:S01]  /*4580*/  @!P4 R2UR UR19, R9 ;  /* 0x000000000913c2ca */ /* 0x000fe200000e0000 */
[----:B------:R-:W-:Y:S01]  /*4590*/  @!UP2 UIADD3 UR8, UPT, UPT, UR8, 0x200, URZ ;  /* 0x000002000808a890 */ /* 0x000fe2000fffe0ff */
[----:B------:R-:W-:Y:S01]  /*45a0*/  @!P4 R2UR UR18, R8 ;  /* 0x000000000812c2ca */ /* 0x000fe200000e0000 */
[----:B------:R-:W-:Y:S01]  /*45b0*/  UISETP.NE.AND UP5, UPT, UR14, 0x3, UPT ;  /* 0x000000030e00788c */ /* 0x000fe2000bfa5270 */
[----:B------:R-:W3:Y:S01]  /*45c0*/  LDC.64 R8, c[0x0][0xb10] ;  /* 0x0002c400ff087b82 */ /* 0x000ee20000000a00 */
[----:B------:R-:W-:Y:S02]  /*45d0*/  UPRMT UR16, UR37, 0x654, UR9 ;  /* 0x0000065425107896 */ /* 0x000fe40008000009 */
[----:B------:R-:W-:Y:S02]  /*45e0*/  USEL UR17, URZ, 0x1, UP5 ;  /* 0x00000001ff117887 */ /* 0x000fe4000a800000 */
[----:B------:R-:W-:Y:S04]  /*45f0*/  USEL UR14, UR14, URZ, UP5 ;  /* 0x000000ff0e0e7287 */ /* 0x000fe8000a800000 */
[----:B------:R-:W-:Y:S01]  /*4600*/  ULEA UR13, UR14, UR7, 0x3 ;  /* 0x000000070e0d7291 */ /* 0x000fe2000f8e18ff */
[----:B------:R-:W-:Y:S01]  /*4610*/  LOP3.LUT R29, R29, UR17, RZ, 0x3c, !PT ;  /* 0x000000111d1d7c12 */ /* 0x000fe2000f8e3cff */
[----:B------:R1:W-:Y:S01]  /*4620*/  @!UP1 UTMALDG.3D [UR8], [UR18], desc[UR20] ;  /* 0x00001408120095b4 */ /* 0x0003e20008011000 */
[----:B------:R5:W-:Y:S02]  /*4630*/  @!P4 SYNCS.ARRIVE.TRANS64.RED.A0TR RZ, [UR15+0x40], R0 ;  /* 0x00004000ffffc9a7 */ /* 0x000be4000830040f */
[----:B------:R-:W-:Y:S01]  /*4640*/  SHF.L.U32 R14, R29, 0x1f, RZ ;  /* 0x0000001f1d0e7819 */ /* 0x000fe200000006ff */
[C---:B---3--:R-:W-:Y:S01]  /*4650*/  @!P1 IMAD.HI.U32 R8, R11.reuse, R8, RZ ;  /* 0x000000080b089227 */ /* 0x048fe200078e00ff */
[----:B--2---:R-:W-:Y:S02]  /*4660*/  @!P1 ISETP.NE.AND P0, PT, R12, 0x1, PT ;  /* 0x000000010c00980c */ /* 0x004fe40003f05270 */
[----:B-1----:R-:W-:Y:S01]  /*4670*/  @!P1 ISETP.NE.AND P2, PT, R2, 0x1, PT ;  /* 0x000000010200980c */ /* 0x002fe20003f45270 */
[----:B------:R-:W-:Y:S01]  /*4680*/  SYNCS.ARRIVE.TRANS64.RED.A1T0 RZ, [UR16], RZ ;  /* 0x000000ffffff79a7 */ /* 0x000fe20008100410 */
[C---:B------:R-:W-:Y:S01]  /*4690*/  @!P1 IMAD.HI.U32 R13, R10.reuse, R13, RZ ;  /* 0x0000000d0a0d9227 */ /* 0x040fe200078e00ff */
[----:B------:R-:W-:Y:S04]  /*46a0*/  @!P1 SHF.R.U32.HI R8, RZ, R9, R8 ;  /* 0x00000009ff089219 */ /* 0x000fe80000011608 */
[----:B------:R-:W-:Y:S01]  /*46b0*/  @!P1 SEL R8, R11, R8, !P2 ;  /* 0x000000080b089207 */ /* 0x000fe20005000000 */
[----:B------:R-:W1:Y:S01]  /*46c0*/  SYNCS.PHASECHK.TRANS64.TRYWAIT P5, [UR13+0x58], R14 ;  /* 0x0000580eff0075a7 */ /* 0x000e6200080a110d */
[----:B-----5:R-:W2:Y:S02]  /*46d0*/  @!P1 LDC R0, c[0x0][0xb20] ;  /* 0x0002c800ff009b82 */ /* 0x020ea40000000800 */
[----:B--2---:R-:W-:Y:S04]  /*46e0*/  @!P1 SHF.R.U32.HI R0, RZ, R0, R13 ;  /* 0x00000000ff009219 */ /* 0x004fe8000001160d */
[----:B------:R-:W-:Y:S05]  /*46f0*/  @!P1 SEL R9, R10, R0, !P0 ;  /* 0x000000000a099207 */ /* 0x000fea0004000000 */
[----:B------:R-:W-:Y:S02]  /*4700*/  @!P1 IMAD.IADD R0, R9, 0x1, -R8 ;  /* 0x0000000109009824 */ /* 0x000fe400078e0a08 */
[----:B------:R-:W-:Y:S02]  /*4710*/  @!P1 IMAD.IADD R8, R8, 0x1, -R9 ;  /* 0x0000000108089824 */ /* 0x000fe400078e0a09 */
[----:B------:R-:W-:Y:S02]  /*4720*/  @!P1 IMAD R11, R0, R2, R11 ;  /* 0x00000002000b9224 */ /* 0x000fe400078e020b */
[----:B------:R-:W-:Y:S01]  /*4730*/  @!P1 IMAD R10, R8, R12, R10 ;  /* 0x0000000c080a9224 */ /* 0x000fe200078e020a */
[----:B-1----:R-:W-:Y:S06]  /*4740*/  @!P5 BRA `(.L_x_75) ;  /* 0x0000003400f0d947 */ /* 0x002fec0003800000 */
.L_x_147:
[----:B------:R-:W-:Y:S01]  /*4750*/  @!P4 IADD3 R2, P0, PT, R30, 0x580, RZ ;  /* 0x000005801e02c810 */ /* 0x000fe20007f1e0ff */
[----:B------:R-:W-:Y:S01]  /*4760*/  UMOV UR18, 0x0 ;  /* 0x0000000000127882 */ /* 0x000fe20000000000 */
[----:B------:R-:W-:Y:S01]  /*4770*/  UMOV UR19, 0x10000000 ;  /* 0x1000000000137882 */ /* 0x000fe20000000000 */
[----:B------:R-:W-:Y:S01]  /*4780*/  VOTEU.ALL UP1, P4 ;  /* 0x0000000000ff7886 */ /* 0x000fe20002020000 */
[----:B------:R-:W-:Y:S01]  /*4790*/  @!P4 R2UR UR9, R2 ;  /* 0x000000000209c2ca */ /* 0x000fe200000e0000 */
[----:B-1----:R-:W-:Y:S01]  /*47a0*/  @!P4 IMAD.X R0, RZ, RZ, R31, P0 ;  /* 0x000000ffff00c224 */ /* 0x002fe200000e061f */
[----:B------:R-:W-:Y:S01]  /*47b0*/  UMOV UR12, UR36 ;  /* 0x00000024000c7c82 */ /* 0x000fe20008000000 */
[----:B------:R-:W-:Y:S01]  /*47c0*/  @P3 R2UR UR36, R26 ;  /* 0x000000001a2432ca */ /* 0x000fe200000e0000 */
[----:B------:R-:W-:Y:S01]  /*47d0*/  @!UP1 ULEA UR15, UR14, UR7, 0xd ;  /* 0x000000070e0f9291 */ /* 0x000fe2000f8e68ff */
[----:B------:R-:W-:Y:S01]  /*47e0*/  ISETP.NE.AND P0, PT, R28, 0x2, PT ;  /* 0x000000021c00780c */ /* 0x000fe20003f05270 */
[----:B------:R-:W-:Y:S01]  /*47f0*/  @!UP1 UIADD3 UR10, UPT, UPT, UR10, 0x20, URZ ;  /* 0x000000200a0a9890 */ /* 0x000fe2000fffe0ff */
[----:B------:R-:W-:Y:S01]  /*4800*/  @!P4 R2UR UR8, R0 ;  /* 0x000000000008c2ca */ /* 0x000fe200000e0000 */
[----:B------:R-:W-:Y:S01]  /*4810*/  IMAD.IADD R14, R10, 0x1, R86 ;  /* 0x000000010a0e7824 */ /* 0x000fe200078e0256 */
[----:B------:R-:W-:Y:S01]  /*4820*/  SEL R0, RZ, 0x1, P0 ;  /* 0x00000001ff007807 */ /* 0x000fe20000000000 */
[----:B------:R-:W-:Y:S01]  /*4830*/  IMAD.IADD R15, R11, 0x1, R87 ;  /* 0x000000010b0f7824 */ /* 0x000fe200078e0257 */
[----:B------:R-:W-:Y:S02]  /*4840*/  SEL R28, R28, RZ, P0 ;  /* 0x000000ff1c1c7207 */ /* 0x000fe40000000000 */
[----:B------:R-:W-:Y:S01]  /*4850*/  IMAD.U32 R8, RZ, RZ, UR9 ;  /* 0x00000009ff087e24 */ /* 0x000fe2000f8e00ff */
[----:B------:R-:W-:Y:S01]  /*4860*/  UIADD3 UR9, UPT, UPT, UR13, 0x40, URZ ;  /* 0x000000400d097890 */ /* 0x000fe2000fffe0ff */
[----:B------:R-:W-:Y:S03]  /*4870*/  LOP3.LUT R27, R27, R0, RZ, 0x3c, !PT ;  /* 0x000000001b1b7212 */ /* 0x000fe600078e3cff */
[----:B------:R-:W-:Y:S02]  /*4880*/  @!P4 R2UR UR16, R8 ;  /* 0x000000000810c2ca */ /* 0x000fe400000e0000 */
[----:B------:R-:W-:Y:S01]  /*4890*/  IMAD.U32 R9, RZ, RZ, UR8 ;  /* 0x00000008ff097e24 */ /* 0x000fe2000f8e00ff */
[----:B------:R-:W-:Y:S01]  /*48a0*/  @!UP1 UIADD3 UR8, UPT, UPT, UR15, 0x200, URZ ;  /* 0x000002000f089890 */ /* 0x000fe2000fffe0ff */
[----:B------:R-:W-:Y:S01]  /*48b0*/  VOTEU.ALL UP1, P4 ;  /* 0x0000000000ff7886 */ /* 0x000fe20002020000 */
[----:B------:R-:W-:Y:S02]  /*48c0*/  UPRMT UR15, UR37, 0x654, UR9 ;  /* 0x00000654250f7896 */ /* 0x000fe40008000009 */
[----:B------:R-:W-:Y:S11]  /*48d0*/  @!P4 R2UR UR17, R9 ;  /* 0x000000000911c2ca */ /* 0x000ff600000e0000 */
[----:B------:R-:W-:Y:S02]  /*48e0*/  @!UPT UIADD3 URZ, UPT, UPT, URZ, URZ, URZ ;  /* 0x000000fffffff290 */ /* 0x000fe4000fffe0ff */
[----:B------:R2:W-:Y:S01]  /*48f0*/  @!UP1 UTMALDG.3D [UR8], [UR16], desc[UR18] ;  /* 0x00001208100095b4 */ /* 0x0005e20008011000 */
[----:B------:R2:W-:Y:S01]  /*4900*/  @!P4 SYNCS.ARRIVE.TRANS64.RED.A0TR RZ, [UR13+0x40], R25 ;  /* 0x00004019ffffc9a7 */ /* 0x0005e2000830040d */
[----:B------:R-:W-:Y:S04]  /*4910*/  UIADD3 UR13, UPT, UPT, UR14, 0x1, URZ ;  /* 0x000000010e0d7890 */ /* 0x000fe8000fffe0ff */
[----:B------:R-:W-:Y:S04]  /*4920*/  UISETP.NE.AND UP1, UPT, UR13, 0x3, UPT ;  /* 0x000000030d00788c */ /* 0x000fe8000bf25270 */
[----:B------:R-:W-:Y:S02]  /*4930*/  USEL UR14, URZ, 0x1, UP1 ;  /* 0x00000001ff0e7887 */ /* 0x000fe40008800000 */
[----:B------:R-:W-:Y:S02]  /*4940*/  USEL UR13, UR13, URZ, UP1 ;  /* 0x000000ff0d0d7287 */ /* 0x000fe40008800000 */
[----:B------:R-:W-:Y:S02]  /*4950*/  UPLOP3.LUT UP1, UPT, UPT, UPT, UPT, 0x80, 0x8 ;  /* 0x000000000008789c */ /* 0x000fe40003f2f070 */
[----:B------:R-:W-:Y:S01]  /*4960*/  LOP3.LUT R29, R29, UR14, RZ, 0x3c, !PT ;  /* 0x0000000e1d1d7c12 */ /* 0x000fe2000f8e3cff */
[----:B------:R-:W-:Y:S01]  /*4970*/  SYNCS.ARRIVE.TRANS64.RED.A1T0 RZ, [UR15], RZ ;  /* 0x000000ffffff79a7 */ /* 0x000fe2000810040f */
[----:B------:R-:W-:Y:S07]  /*4980*/  @P3 BRA `(.L_x_76) ;  /* 0xfffffff4001c3947 */ /* 0x000fee000383ffff */
[----:B------:R-:W-:Y:S01]  /*4990*/  UIADD3 UR7, UPT, UPT, UR7, 0x58, URZ ;  /* 0x0000005807077890 */ /* 0x000fe2000fffe0ff */
[----:B------:R-:W-:-:S03]  /*49a0*/  SHF.L.U32 R2, R29, 0x1f, RZ ;  /* 0x0000001f1d027819 */ /* 0x000fc600000006ff */
[----:B------:R-:W-:-:S09]  /*49b0*/  ULEA UR4, UR13, UR7, 0x3 ;  /* 0x000000070d047291 */ /* 0x000fd2000f8e18ff */
[----:B------:R-:W1:Y:S02]  /*49c0*/  SYNCS.PHASECHK.TRANS64.TRYWAIT P0, [UR4], R2 ;  /* 0x00000002ff0075a7 */ /* 0x000e640008001104 */
[----:B-1----:R-:W-:Y:S05]  /*49d0*/  @!P0 BRA `(.L_x_77) ;  /* 0x0000003400648947 */ /* 0x002fea0003800000 */
.L_x_149:
        /* <DEDUP_REMOVED lines=9> */
.L_x_151:
[----:B------:R-:W-:-:S04]  /*4a70*/  UIADD3 UR5, UPT, UPT, UR5, 0x1, URZ ;  /* 0x0000000105057890 */ /* 0x000fc8000fffe0ff */
[----:B------:R-:W-:-:S04]  /*4a80*/  UISETP.NE.AND UP0, UPT, UR5, 0x3, UPT ;  /* 0x000000030500788c */ /* 0x000fc8000bf05270 */
[----:B------:R-:W-:Y:S02]  /*4a90*/  USEL UR4, URZ, 0x1, UP0 ;  /* 0x00000001ff047887 */ /* 0x000fe40008000000 */
[----:B------:R-:W-:-:S04]  /*4aa0*/  USEL UR5, UR5, URZ, UP0 ;  /* 0x000000ff05057287 */ /* 0x000fc80008000000 */
[----:B------:R-:W-:Y:S01]  /*4ab0*/  ULEA UR5, UR5, UR7, 0x3 ;  /* 0x0000000705057291 */ /* 0x000fe2000f8e18ff */
[----:B-1----:R-:W-:-:S04]  /*4ac0*/  LOP3.LUT R2, R29, UR4, RZ, 0x3c, !PT ;  /* 0x000000041d027c12 */ /* 0x002fc8000f8e3cff */
[----:B------:R-:W-:Y:S01]  /*4ad0*/  SHF.L.U32 R2, R2, 0x1f, RZ ;  /* 0x0000001f02027819 */ /* 0x000fe200000006ff */
[----:B------:R-:W-:-:S07]  /*4ae0*/  IMAD.U32 R0, RZ, RZ, UR5 ;  /* 0x00000005ff007e24 */ /* 0x000fce000f8e00ff */
.L_x_79:
[----:B-1----:R1:W3:Y:S02]  /*4af0*/  SYNCS.PHASECHK.TRANS64.TRYWAIT P0, [R0+URZ], R2 ;  /* 0x00000002000075a7 */ /* 0x0022e400080011ff */
[----:B---3--:R-:W-:Y:S05]  /*4b00*/  @!P0 NANOSLEEP.SYNCS 0x989680 ;  /* 0x009896800000895d */ /* 0x008fea0003900000 */
[----:B------:R-:W3:Y:S02]  /*4b10*/  @!P0 SYNCS.PHASECHK.TRANS64 P0, [R0+URZ], R2 ;  /* 0x00000002000085a7 */ /* 0x000ee400080010ff */
[----:B--23--:R-:W-:Y:S05]  /*4b20*/  @P0 EXIT ;  /* 0x000000000000094d */ /* 0x00cfea0003800000 */
[----:B------:R-:W-:Y:S05]  /*4b30*/  BRA `(.L_x_79) ;  /* 0xfffffffc00ec7947 */ /* 0x000fea000383ffff */
.L_x_67:
[----:B------:R-:W-:-:S06]  /*4b40*/  UISETP.GE.AND UP1, UPT, UR8, 0x4, UPT ;  /* 0x000000040800788c */ /* 0x000fcc000bf26270 */
[----:B------:R-:W-:-:S13]  /*4b50*/  PLOP3.LUT P0, PT, PT, PT, UP1, 0x80, 0x8 ;  /* 0x000000000008781c */ /* 0x000fda0003f0f018 */
[----:B------:R-:W-:Y:S05]  /*4b60*/  @!P0 EXIT ;  /* 0x000000000000894d */ /* 0x000fea0003800000 */
[----:B------:R-:W-:Y:S01]  /*4b70*/  BAR.SYNC.DEFER_BLOCKING 0x6, 0xa0 ;  /* 0x0182800000007b1d */ /* 0x000fe20000010000 */
[C---:B------:R-:W-:Y:S01]  /*4b80*/  IMAD.SHL.U32 R2, R93.reuse, 0x20, RZ ;  /* 0x000000205d027824 */ /* 0x040fe200078e00ff */
[C---:B------:R-:W-:Y:S01]  /*4b90*/  LOP3.LUT R94, R93.reuse, 0x2, RZ, 0xc0, !PT ;  /* 0x000000025d5e7812 */ /* 0x040fe200078ec0ff */
[C---:B------:R-:W-:Y:S01]  /*4ba0*/  IMAD.SHL.U32 R99, R93.reuse, 0x4, RZ ;  /* 0x000000045d637824 */ /* 0x040fe200078e00ff */
[C---:B------:R-:W-:Y:S01]  /*4bb0*/  LOP3.LUT R100, R93.reuse, 0x60, RZ, 0xc0, !PT ;  /* 0x000000605d647812 */ /* 0x040fe200078ec0ff */
[C---:B------:R-:W-:Y:S01]  /*4bc0*/  IMAD.U32 R46, R93.reuse, 0x10000, RZ ;  /* 0x000100005d2e7824 */ /* 0x040fe200078e00ff */
[----:B------:R-:W-:Y:S02]  /*4bd0*/  UMOV UR48, 0x400 ;  /* 0x0000040000307882 */ /* 0x000fe40000000000 */
[----:B------:R-:W1:Y:S01]  /*4be0*/  LDC R91, c[0x0][0x370] ;  /* 0x0000dc00ff5b7b82 */ /* 0x000e620000000800 */
[----:B------:R-:W-:Y:S01]  /*4bf0*/  ULEA UR48, UR37, UR48, 0x18 ;  /* 0x0000003025307291 */ /* 0x000fe2000f8ec0ff */
[----:B------:R-:W-:Y:S01]  /*4c00*/  LOP3.LUT R3, R2, 0xc0, RZ, 0xc0, !PT ;  /* 0x000000c002037812 */ /* 0x000fe200078ec0ff */
[----:B------:R-:W-:Y:S01]  /*4c10*/  IMAD.MOV.U32 R45, RZ, RZ, RZ ;  /* 0x000000ffff2d7224 */ /* 0x000fe200078e00ff */
[----:B------:R-:W-:Y:S01]  /*4c20*/  LOP3.LUT R93, R93, 0x4, RZ, 0xc0, !PT ;  /* 0x000000045d5d7812 */ /* 0x000fe200078ec0ff */
[----:B------:R-:W-:Y:S01]  /*4c30*/  UIADD3 UR52, UPT, UPT, UR48, 0x200, URZ ;  /* 0x0000020030347890 */ /* 0x000fe2000fffe0ff */
[----:B------:R-:W-:-:S02]  /*4c40*/  LOP3.LUT R99, R3, 0x18, R99, 0xf8, !PT ;  /* 0x0000001803637812 */ /* 0x000fc400078ef863 */
[----:B------:R-:W-:Y:S01]  /*4c50*/  CS2R R96, SRZ ;  /* 0x0000000000607805 */ /* 0x000fe2000001ff00 */
[----:B------:R-:W2:Y:S01]  /*4c60*/  LDC R42, c[0x0][0xb0c] ;  /* 0x0002c300ff2a7b82 */ /* 0x000ea20000000800 */
[----:B------:R-:W-:Y:S01]  /*4c70*/  LOP3.LUT R46, R46, 0x600000, RZ, 0xc0, !PT ;  /* 0x006000002e2e7812 */ /* 0x000fe200078ec0ff */
[----:B------:R-:W-:Y:S01]  /*4c80*/  IMAD.MOV.U32 R103, RZ, RZ, RZ ;  /* 0x000000ffff677224 */ /* 0x000fe200078e00ff */
[----:B------:R-:W-:Y:S01]  /*4c90*/  IADD3 R98, PT, PT, -R93, 0x2, RZ ;  /* 0x000000025d627810 */ /* 0x000fe20007ffe1ff */
[----:B------:R-:W-:Y:S01]  /*4ca0*/  IMAD.MOV R94, RZ, RZ, -R94 ;  /* 0x000000ffff5e7224 */ /* 0x000fe200078e0a5e */
[----:B------:R-:W-:Y:S01]  /*4cb0*/  LOP3.LUT R99, R99, 0xf20, R2, 0xf8, !PT ;  /* 0x00000f2063637812 */ /* 0x000fe200078ef802 */
[----:B------:R-:W-:Y:S01]  /*4cc0*/  IMAD.MOV R93, RZ, RZ, -R93 ;  /* 0x000000ffff5d7224 */ /* 0x000fe200078e0a5d */
[----:B------:R-:W4:Y:S01]  /*4cd0*/  LDCU.64 UR54, c[0x0][0x348] ;  /* 0x00006900ff3677ac */ /* 0x000f220008000a00 */
[----:B------:R-:W1:Y:S01]  /*4ce0*/  LDC R89, c[0x0][0xb20] ;  /* 0x0002c800ff597b82 */ /* 0x000e620000000800 */
[----:B------:R-:W3:Y:S01]  /*4cf0*/  LDS R0, [UR48+0x130] ;  /* 0x00013030ff007984 */ /* 0x000ee20008000800 */
[----:B------:R-:W-:Y:S01]  /*4d00*/  IMAD.SHL.U32 R98, R98, 0x10, RZ ;  /* 0x0000001062627824 */ /* 0x000fe200078e00ff */
[----:B------:R-:W-:Y:S01]  /*4d10*/  LEA R99, R99, UR52, 0x1 ;  /* 0x0000003463637c11 */ /* 0x000fe2000f8e08ff */
[----:B------:R-:W-:Y:S01]  /*4d20*/  UMOV UR51, 0x1 ;  /* 0x0000000100337882 */ /* 0x000fe20000000000 */
[----:B------:R-:W-:Y:S01]  /*4d30*/  UMOV UR56, URZ ;  /* 0x000000ff00387c82 */ /* 0x000fe20008000000 */
[----:B------:R-:W1:Y:S02]  /*4d40*/  LDCU.64 UR38, c[0x0][0x888] ;  /* 0x00011100ff2677ac */ /* 0x000e640008000a00 */
[----:B------:R-:W1:Y:S01]  /*4d50*/  LDC R41, c[0x0][0xb30] ;  /* 0x0002cc00ff297b82 */ /* 0x000e620000000800 */
[----:B------:R-:W1:Y:S01]  /*4d60*/  LDCU.64 UR44, c[0x0][0x890] ;  /* 0x00011200ff2c77ac */ /* 0x000e620008000a00 */
[----:B------:R-:W-:Y:S01]  /*4d70*/  UMOV UR50, URZ ;  /* 0x000000ff00327c82 */ /* 0x000fe20008000000 */
[----:B------:R-:W-:-:S05]  /*4d80*/  UMOV UR49, URZ ;  /* 0x000000ff00317c82 */ /* 0x000fca0008000000 */
[----:B------:R-:W1:Y:S08]  /*4d90*/  LDC.64 R84, c[0x0][0xb10] ;  /* 0x0002c400ff547b82 */ /* 0x000e700000000a00 */
[----:B------:R-:W1:Y:S08]  /*4da0*/  LDC.64 R38, c[0x0][0xb18] ;  /* 0x0002c600ff267b82 */ /* 0x000e700000000a00 */
[----:B------:R-:W1:Y:S08]  /*4db0*/  LDC.64 R36, c[0x0][0xb28] ;  /* 0x0002ca00ff247b82 */ /* 0x000e700000000a00 */
[----:B------:R-:W1:Y:S01]  /*4dc0*/  LDC.64 R82, c[0x0][0x8b0] ;  /* 0x00022c00ff527b82 */ /* 0x000e620000000a00 */
[----:B---3--:R-:W-:-:S07]  /*4dd0*/  IMAD.IADD R46, R0, 0x1, R46 ;  /* 0x00000001002e7824 */ /* 0x008fce00078e022e */
[----:B------:R-:W3:Y:S08]  /*4de0*/  LDC.64 R80, c[0x0][0x8a8] ;  /* 0x00022a00ff507b82 */ /* 0x000ef00000000a00 */
[----:B--2-4-:R-:W1:Y:S02]  /*4df0*/  LDC R90, c[0x0][0x374] ;  /* 0x0000dd00ff5a7b82 */ /* 0x014e640000000800 */
.L_x_110:
[C---:B------:R-:W-:Y:S02]  /*4e00*/  LEA R0, R103.reuse, UR48, 0x3 ;  /* 0x0000003067007c11 */ /* 0x040fe4000f8e18ff */
[----:B------:R-:W-:Y:S02]  /*4e10*/  SHF.L.U32 R2, R96, 0x1f, RZ ;  /* 0x0000001f60027819 */ /* 0x000fe400000006ff */
[----:B------:R-:W-:Y:S02]  /*4e20*/  LEA R16, R103, UR48, 0x4 ;  /* 0x0000003067107c11 */ /* 0x000fe4000f8e20ff */
[----:B------:R-:W2:Y:S02]  /*4e30*/  SYNCS.PHASECHK.TRANS64.TRYWAIT P0, [R0+URZ+0x80], R2 ;  /* 0x00008002000075a7 */ /* 0x000ea400080011ff */
[----:B--2---:R-:W-:Y:S05]  /*4e40*/  @!P0 BRA `(.L_x_80) ;  /* 0x0000003000788947 */ /* 0x004fea0003800000 */
.L_x_152:
[----:B------:R-:W4:Y:S01]  /*4e50*/  LDC.64 R10, c[0x0][0xb10] ;  /* 0x0002c400ff0a7b82 */ /* 0x000f220000000a00 */
[----:B------:R-:W3:Y:S01]  /*4e60*/  LDS.128 R16, [R16+0x110] ;  /* 0x0001100010107984 */ /* 0x000ee20000000c00 */
[----:B-1----:R-:W-:Y:S01]  /*4e70*/  ISETP.NE.AND P1, PT, R41, 0x1, PT ;  /* 0x000000012900780c */ /* 0x002fe20003f25270 */
[----:B--2---:R-:W-:Y:S01]  /*4e80*/  VIADD R0, R0, 0x90 ;  /* 0x0000009000007836 */ /* 0x004fe20000000000 */
[----:B------:R-:W-:Y:S04]  /*4e90*/  ISETP.GE.AND P0, PT, R40, 0x1, PT ;  /* 0x000000012800780c */ /* 0x000fe80003f06270 */
[----:B------:R-:W1:Y:S01]  /*4ea0*/  LDC.64 R8, c[0x0][0xb18] ;  /* 0x0002c600ff087b82 */ /* 0x000e620000000a00 */
[----:B------:R-:W-:Y:S01]  /*4eb0*/  PRMT R0, RZ, 0x654, R0 ;  /* 0x00000654ff007816 */ /* 0x000fe20000000000 */
[----:B------:R-:W-:Y:S01]  /*4ec0*/  @!PT LDS RZ, [RZ] ;  /* 0x00000000fffff984 */ /* 0x000fe20000000800 */
[----:B------:R-:W-:Y:S01]  /*4ed0*/  @!PT LDS RZ, [RZ] ;  /* 0x00000000fffff984 */ /* 0x000fe20000000800 */
[----:B------:R-:W-:Y:S01]  /*4ee0*/  @!PT LDS RZ, [RZ] ;  /* 0x00000000fffff984 */ /* 0x000fe20000000800 */
[----:B------:R-:W-:Y:S01]  /*4ef0*/  @!PT LDS RZ, [RZ] ;  /* 0x00000000fffff984 */ /* 0x000fe20000000800 */
[----:B------:R2:W-:Y:S06]  /*4f00*/  MEMBAR.ALL.CTA ;  /* 0x0000000000007992 */ /* 0x0005ec0000008000 */
[----:B--2---:R-:W2:Y:S01]  /*4f10*/  FENCE.VIEW.ASYNC.S ;  /* 0x00000000000073c6 */ /* 0x004ea20000000000 */
[----:B------:R-:W1:Y:S08]  /*4f20*/  @!P1 LDC R12, c[0x0][0xb20] ;  /* 0x0002c800ff0c9b82 */ /* 0x000e700000000800 */
[----:B------:R-:W1:Y:S01]  /*4f30*/  @!P1 LDC R7, c[0x0][0xb0c] ;  /* 0x0002c300ff079b82 */ /* 0x000e620000000800 */
[----:B--2---:R2:W-:Y:S01]  /*4f40*/  SYNCS.ARRIVE.TRANS64.RED.A1T0 RZ, [R0+URZ], RZ ;  /* 0x000000ff00ff79a7 */ /* 0x0045e200081004ff */
[----:B---3--:R-:W-:Y:S04]  /*4f50*/  LOP3.LUT P4, RZ, R18, 0x1, RZ, 0xc0, !PT ;  /* 0x0000000112ff7812 */ /* 0x008fe8000788c0ff */
[----:B------:R-:W-:Y:S09]  /*4f60*/  P2R R101, PR, RZ, 0x10 ;  /* 0x00000010ff657803 */ /* 0x000ff20000000000 */
[----:B------:R-:W-:Y:S02]  /*4f70*/  @P4 MOV R44, R16 ;  /* 0x00000010002c4202 */ /* 0x000fe40000000f00 */
[----:B------:R-:W-:Y:S01]  /*4f80*/  @P4 LOP3.LUT R43, R17, 0xffff, RZ, 0xc0, !PT ;  /* 0x0000ffff112b4812 */ /* 0x000fe200078ec0ff */
[----:B--2-4-:R-:W-:Y:S06]  /*4f90*/  @!P0 BRA `(.L_x_81) ;  /* 0x0000000000a48947 */ /* 0x014fec0003800000 */
[----:B------:R-:W-:Y:S01]  /*4fa0*/  IMAD.HI.U32 R0, R90, R39, RZ ;  /* 0x000000275a007227 */ /* 0x000fe200078e00ff */
[----:B------:R-:W-:Y:S02]  /*4fb0*/  ISETP.NE.AND P0, PT, R38, 0x1, PT ;  /* 0x000000012600780c */ /* 0x000fe40003f05270 */
[----:B------:R-:W-:Y:S01]  /*4fc0*/  ISETP.NE.AND P2, PT, R40, 0x1, PT ;  /* 0x000000012800780c */ /* 0x000fe20003f45270 */
[----:B------:R-:W-:Y:S01]  /*4fd0*/  IMAD.HI.U32 R4, R91, R84, RZ ;  /* 0x000000545b047227 */ /* 0x000fe200078e00ff */
[----:B------:R-:W-:Y:S02]  /*4fe0*/  SHF.R.U32.HI R0, RZ, R89, R0 ;  /* 0x00000059ff007219 */ /* 0x000fe40000011600 */
[----:B------:R-:W-:Y:S01]  /*4ff0*/  ISETP.NE.AND P3, PT, R42, 0x1, PT ;  /* 0x000000012a00780c */ /* 0x000fe20003f65270 */
[----:B------:R-:W-:Y:S01]  /*5000*/  IMAD.HI.U32 R6, R43, R39, RZ ;  /* 0x000000272b067227 */ /* 0x000fe200078e00ff */
[-C--:B------:R-:W-:Y:S02]  /*5010*/  SHF.R.U32.HI R4, RZ, R85.reuse, R4 ;  /* 0x00000055ff047219 */ /* 0x080fe40000011604 */
[----:B------:R-:W-:Y:S01]  /*5020*/  SEL R0, R90, R0, !P0 ;  /* 0x000000005a007207 */ /* 0x000fe20004000000 */
[----:B------:R-:W-:Y:S01]  /*5030*/  IMAD.HI.U32 R5, R44, R84, RZ ;  /* 0x000000542c057227 */ /* 0x000fe200078e00ff */
[----:B------:R-:W-:Y:S03]  /*5040*/  SEL R4, R91, R4, !P3 ;  /* 0x000000045b047207 */ /* 0x000fe60005800000 */
[-C--:B------:R-:W-:Y:S01]  /*5050*/  IMAD.HI.U32 R3, R0, R36.reuse, RZ ;  /* 0x0000002400037227 */ /* 0x080fe200078e00ff */
[----:B------:R-:W-:Y:S03]  /*5060*/  SHF.R.U32.HI R5, RZ, R85, R5 ;  /* 0x00000055ff057219 */ /* 0x000fe60000011605 */
[----:B------:R-:W-:Y:S01]  /*5070*/  IMAD.HI.U32 R2, R4, R36, RZ ;  /* 0x0000002404027227 */ /* 0x000fe200078e00ff */
[----:B------:R-:W-:Y:S02]  /*5080*/  @P2 SHF.R.U32.HI R0, RZ, R37, R3 ;  /* 0x00000025ff002219 */ /* 0x000fe40000011603 */
[----:B------:R-:W-:Y:S02]  /*5090*/  SHF.R.U32.HI R3, RZ, R89, R6 ;  /* 0x00000059ff037219 */ /* 0x000fe40000011606 */
[----:B------:R-:W-:Y:S01]  /*50a0*/  @P2 SHF.R.U32.HI R4, RZ, R37, R2 ;  /* 0x00000025ff042219 */ /* 0x000fe20000011602 */
[----:B------:R-:W-:Y:S01]  /*50b0*/  IMAD R0, R40, R0, RZ ;  /* 0x0000000028007224 */ /* 0x000fe200078e02ff */
[----:B------:R-:W-:Y:S02]  /*50c0*/  SEL R3, R43, R3, !P0 ;  /* 0x000000032b037207 */ /* 0x000fe40004000000 */
[----:B------:R-:W-:Y:S01]  /*50d0*/  SEL R2, R44, R5, !P3 ;  /* 0x000000052c027207 */ /* 0x000fe20005800000 */
[----:B------:R-:W-:Y:S01]  /*50e0*/  IMAD R5, R40, R4, RZ ;  /* 0x0000000428057224 */ /* 0x000fe200078e02ff */
[C---:B------:R-:W-:Y:S01]  /*50f0*/  ISETP.GE.AND P0, PT, R3.reuse, R0, PT ;  /* 0x000000000300720c */ /* 0x040fe20003f06270 */
[C---:B------:R-:W-:Y:S03]  /*5100*/  IMAD.HI.U32 R0, R3.reuse, R36, RZ ;  /* 0x0000002403007227 */ /* 0x040fe600078e00ff */
[C---:B------:R-:W-:Y:S02]  /*5110*/  ISETP.GE.OR P0, PT, R2.reuse, R5, P0 ;  /* 0x000000050200720c */ /* 0x040fe40000706670 */
[----:B------:R-:W-:Y:S04]  /*5120*/  SHF.R.U32.HI R0, RZ, R37, R0 ;  /* 0x00000025ff007219 */ /* 0x000fe80000011600 */
[C---:B------:R-:W-:Y:S05]  /*5130*/  SEL R6, R3.reuse, R0, !P2 ;  /* 0x0000000003067207 */ /* 0x040fea0005000000 */
        /* <DEDUP_REMOVED lines=14> */
[----:B------:R-:W-:Y:S07]  /*5220*/  IMAD R43, R3, R38, R43 ;  /* 0x00000026032b7224 */ /* 0x000fee00078e022b */
.L_x_81:
[----:B-1----:R-:W-:Y:S01]  /*5230*/  @!P1 ISETP.NE.AND P0, PT, R8, 0x1, PT ;  /* 0x000000010800980c */ /* 0x002fe20003f05270 */
[----:B------:R-:W-:Y:S01]  /*5240*/  @!P1 IMAD.HI.U32 R0, R44, R10, RZ ;  /* 0x0000000a2c009227 */ /* 0x000fe200078e00ff */
[----:B------:R-:W-:Y:S01]  /*5250*/  @!P1 ISETP.NE.AND P2, PT, R7, 0x1, PT ;  /* 0x000000010700980c */ /* 0x000fe20003f45270 */
[----:B------:R-:W-:Y:S01]  /*5260*/  ULOP3.LUT UP0, URZ, UR52, 0x1b0, URZ, 0xc0, !UPT ;  /* 0x000001b034ff7892 */ /* 0x000fe2000f80c0ff */
[----:B------:R-:W-:Y:S01]  /*5270*/  R2UR UR42, R15 ;  /* 0x000000000f2a72ca */ /* 0x000fe200000e0000 */
[----:B------:R-:W-:Y:S01]  /*5280*/  @!P1 IMAD.HI.U32 R2, R43, R9, RZ ;  /* 0x000000092b029227 */ /* 0x000fe200078e00ff */
[----:B------:R-:W-:Y:S02]  /*5290*/  @!P1 SHF.R.U32.HI R0, RZ, R11, R0 ;  /* 0x0000000bff009219 */ /* 0x000fe40000011600 */
[----:B------:R-:W-:Y:S01]  /*52a0*/  R2UR UR41, R14 ;  /* 0x000000000e2972ca */ /* 0x000fe200000e0000 */
[----:B------:R-:W-:Y:S01]  /*52b0*/  VIADD R103, R103, 0x1 ;  /* 0x0000000167677836 */ /* 0x000fe20000000000 */
[----:B------:R-:W-:Y:S02]  /*52c0*/  @!P1 SHF.R.U32.HI R2, RZ, R12, R2 ;  /* 0x0000000cff029219 */ /* 0x000fe40000011602 */
[----:B------:R-:W-:Y:S02]  /*52d0*/  @!P1 SEL R3, R44, R0, !P2 ;  /* 0x000000002c039207 */ /* 0x000fe40005000000 */
[----:B------:R-:W-:Y:S02]  /*52e0*/  @!P1 SEL R2, R43, R2, !P0 ;  /* 0x000000022b029207 */ /* 0x000fe40004000000 */
[----:B------:R-:W-:Y:S01]  /*52f0*/  @P4 SHF.R.U32.HI R95, RZ, 0x10, R17 ;  /* 0x00000010ff5f4819 */ /* 0x000fe20000011611 */
[----:B------:R-:W-:Y:S02]  /*5300*/  USHF.L.U32 UR42, UR42, 0x7, URZ ;  /* 0x000000072a2a7899 */ /* 0x000fe400080006ff */
[----:B------:R-:W-:Y:S02]  /*5310*/  @!P1 IMAD.IADD R0, R2, 0x1, -R3 ;  /* 0x0000000102009824 */ /* 0x000fe400078e0a03 */
[----:B------:R-:W-:Y:S01]  /*5320*/  @!P1 IMAD.IADD R2, R3, 0x1, -R2 ;  /* 0x0000000103029824 */ /* 0x000fe200078e0a02 */
[----:B------:R-:W-:Y:S01]  /*5330*/  USHF.L.U32 UR41, UR41, 0x6, URZ ;  /* 0x0000000629297899 */ /* 0x000fe200080006ff */
[----:B------:R-:W-:Y:S02]  /*5340*/  @!P1 IMAD R44, R0, R7, R44 ;  /* 0x00000007002c9224 */ /* 0x000fe400078e022c */
[----:B------:R-:W-:Y:S01]  /*5350*/  @!P1 IMAD R43, R2, R8, R43 ;  /* 0x00000008022b9224 */ /* 0x000fe200078e022b */
[----:B------:R-:W-:Y:S08]  /*5360*/  BRA.U !UP0, `(.L_x_82) ;  /* 0x00000001087c7547 */ /* 0x000ff0000b800000 */
[----:B------:R-:W1:Y:S01]  /*5370*/  LDCU.64 UR8, c[0x4][0x80] ;  /* 0x01001000ff0877ac */ /* 0x000e620008000a00 */
[----:B------:R-:W-:Y:S01]  /*5380*/  MOV R2, 0x0 ;  /* 0x0000000000027802 */ /* 0x000fe20000000f00 */
[----:B------:R-:W-:Y:S02]  /*5390*/  HFMA2 R12, -RZ, RZ, 0, 5.9604644775390625e-08 ;  /* 0x00000001ff0c7431 */ /* 0x000fe400000001ff */
[----:B------:R-:W-:Y:S01]  /*53a0*/  IMAD.MOV.U32 R8, RZ, RZ, 0x70 ;  /* 0x00000070ff087424 */ /* 0x000fe200078e00ff */
[----:B------:R2:W3:Y:S01]  /*53b0*/  LDC.64 R14, c[0x4][R2] ;  /* 0x01000000020e7b82 */ /* 0x0004e20000000a00 */
[----:B------:R-:W4:Y:S01]  /*53c0*/  LDCU.64 UR6, c[0x4][0x88] ;  /* 0x01001100ff0677ac */ /* 0x000f220008000a00 */
[----:B------:R-:W-:Y:S01]  /*53d0*/  IMAD.MOV.U32 R13, RZ, RZ, RZ ;  /* 0x000000ffff0d7224 */ /* 0x000fe200078e00ff */
[----:B------:R-:W2:Y:S01]  /*53e0*/  LDCU.64 UR4, c[0x4][0x8] ;  /* 0x01000100ff0477ac */ /* 0x000ea20008000a00 */
[----:B-1----:R-:W-:Y:S01]  /*53f0*/  MOV R5, UR9 ;  /* 0x0000000900057c02 */ /* 0x002fe20008000f00 */
[----:B------:R-:W-:Y:S01]  /*5400*/  IMAD.U32 R4, RZ, RZ, UR8 ;  /* 0x00000008ff047e24 */ /* 0x000fe2000f8e00ff */
[----:B----4-:R-:W-:Y:S01]  /*5410*/  MOV R7, UR7 ;  /* 0x0000000700077c02 */ /* 0x010fe20008000f00 */
[----:B------:R-:W-:Y:S01]  /*5420*/  IMAD.U32 R6, RZ, RZ, UR6 ;  /* 0x00000006ff067e24 */ /* 0x000fe2000f8e00ff */
[----:B--2---:R-:W-:Y:S01]  /*5430*/  MOV R11, UR5 ;  /* 0x00000005000b7c02 */ /* 0x004fe20008000f00 */
[----:B------:R-:W-:Y:S02]  /*5440*/  IMAD.U32 R10, RZ, RZ, UR4 ;  /* 0x00000004ff0a7e24 */ /* 0x000fe4000f8e00ff */
[----:B------:R-:W-:Y:S07]  /*5450*/  LEPC R20, `(.L_x_83) ;  /* 0x000000001014794e */ /* 0x000fee0000000000 */
[----:B---3-5:R-:W-:Y:S05]  /*5460*/  CALL.ABS.NOINC R14 ;  /* 0x000000000e007343 */ /* 0x028fea0003c00000 */
.L_x_83:
[----:B------:R-:W1:Y:S01]  /*5470*/  LDCU.64 UR8, c[0x4][0x80] ;  /* 0x01001000ff0877ac */ /* 0x000e620008000a00 */
[----:B------:R-:W2:Y:S01]  /*5480*/  LDC.64 R2, c[0x4][R2] ;  /* 0x0100000002027b82 */ /* 0x000ea20000000a00 */
[----:B------:R-:W-:Y:S02]  /*5490*/  HFMA2 R12, -RZ, RZ, 0, 5.9604644775390625e-08 ;  /* 0x00000001ff0c7431 */ /* 0x000fe400000001ff */
[----:B------:R-:W-:Y:S02]  /*54a0*/  IMAD.MOV.U32 R8, RZ, RZ, 0x70 ;  /* 0x00000070ff087424 */ /* 0x000fe400078e00ff */
[----:B------:R-:W-:Y:S01]  /*54b0*/  IMAD.MOV.U32 R13, RZ, RZ, RZ ;  /* 0x000000ffff0d7224 */ /* 0x000fe200078e00ff */
[----:B------:R-:W3:Y:S01]  /*54c0*/  LDCU.64 UR6, c[0x4][0x88] ;  /* 0x01001100ff0677ac */ /* 0x000ee20008000a00 */
[----:B------:R-:W4:Y:S01]  /*54d0*/  LDCU.64 UR4, c[0x4][0x8] ;  /* 0x01000100ff0477ac */ /* 0x000f220008000a00 */
[----:B-1----:R-:W-:Y:S02]  /*54e0*/  MOV R4, UR8 ;  /* 0x0000000800047c02 */ /* 0x002fe40008000f00 */
[----:B------:R-:W-:Y:S02]  /*54f0*/  MOV R5, UR9 ;  /* 0x0000000900057c02 */ /* 0x000fe40008000f00 */
[----:B---3--:R-:W-:Y:S01]  /*5500*/  MOV R7, UR7 ;  /* 0x0000000700077c02 */ /* 0x008fe20008000f00 */
[----:B------:R-:W-:Y:S01]  /*5510*/  IMAD.U32 R6, RZ, RZ, UR6 ;  /* 0x00000006ff067e24 */ /* 0x000fe2000f8e00ff */
[----:B----4-:R-:W-:Y:S01]  /*5520*/  MOV R11, UR5 ;  /* 0x00000005000b7c02 */ /* 0x010fe20008000f00 */
[----:B------:R-:W-:Y:S02]  /*5530*/  IMAD.U32 R10, RZ, RZ, UR4 ;  /* 0x00000004ff0a7e24 */ /* 0x000fe4000f8e00ff */
[----:B------:R-:W-:Y:S07]  /*5540*/  LEPC R20, `(.L_x_82) ;  /* 0x000000001014794e */ /* 0x000fee0000000000 */
[----:B--2---:R-:W-:Y:S05]  /*5550*/  CALL.ABS.NOINC R2 ;  /* 0x0000000002007343 */ /* 0x004fea0003c00000 */
.L_x_82:
[----:B------:R-:W-:Y:S01]  /*5560*/  ISETP.NE.U32.AND P4, PT, R82, RZ, PT ;  /* 0x000000ff5200720c */ /* 0x000fe20003f85070 */
[----:B------:R-:W-:Y:S01]  /*5570*/  UISETP.NE.AND UP2, UPT, UR53, URZ, UPT ;  /* 0x000000ff3500728c */ /* 0x000fe2000bf45270 */
[----:B------:R-:W-:Y:S01]  /*5580*/  ISETP.NE.U32.AND P2, PT, RZ, UR38, PT ;  /* 0x00000026ff007c0c */ /* 0x000fe2000bf45070 */
[----:B------:R-:W-:Y:S01]  /*5590*/  UISETP.NE.U32.AND UP1, UPT, UR44, URZ, UPT ;  /* 0x000000ff2c00728c */ /* 0x000fe2000bf25070 */
[----:B------:R-:W-:Y:S01]  /*55a0*/  ISETP.NE.AND.EX P4, PT, R83, RZ, PT, P4 ;  /* 0x000000ff5300720c */ /* 0x000fe20003f85340 */
[----:B------:R-:W-:Y:S01]  /*55b0*/  UPLOP3.LUT UP0, UPT, UPT, UPT, UPT, 0x40, 0x4 ;  /* 0x000000000004789c */ /* 0x000fe20003f0e870 */
[----:B------:R-:W-:Y:S01]  /*55c0*/  ISETP.NE.AND.EX P2, PT, RZ, UR39, PT, P2 ;  /* 0x00000027ff007c0c */ /* 0x000fe2000bf45320 */
[----:B------:R-:W-:Y:S01]  /*55d0*/  UISETP.NE.AND.EX UP1, UPT, UR45, URZ, UPT, UP1 ;  /* 0x000000ff2d00728c */ /* 0x000fe2000bf25310 */
[----:B------:R-:W-:Y:S04]  /*55e0*/  PLOP3.LUT P1, PT, PT, PT, UP2, 0x80, 0x8 ;  /* 0x000000000008781c */ /* 0x000fe80003f2f028 */
[----:B------:R-:W-:Y:S06]  /*55f0*/  @UP2 UPLOP3.LUT UP0, UPT, UPT, UPT, UP1, 0x80, 0x8 ;  /* 0x000000000008289c */ /* 0x000fec0003f0f010 */
[----:B------:R-:W-:Y:S01]  /*5600*/  PLOP3.LUT P0, PT, PT, PT, UP0, 0x80, 0x8 ;  /* 0x000000000008781c */ /* 0x000fe20003f0f008 */
[----:B------:R-:W-:Y:S01]  /*5610*/  @!UPT UIADD3 URZ, UPT, UPT, URZ, URZ, URZ ;  /* 0x000000fffffff290 */ /* 0x000fe2000fffe0ff */
[----:B------:R-:W-:Y:S11]  /*5620*/  BRA.U !UP1, `(.L_x_84) ;  /* 0x0000000109387547 */ /* 0x000ff6000b800000 */
[----:B------:R-:W-:Y:S01]  /*5630*/  UISETP.NE.U32.AND UP0, UPT, UR38, URZ, UPT ;  /* 0x000000ff2600728c */ /* 0x000fe2000bf05070 */
[----:B------:R-:W-:Y:S02]  /*5640*/  HFMA2 R0, -RZ, RZ, 0, 5.9604644775390625e-08 ;  /* 0x00000001ff007431 */ /* 0x000fe400000001ff */
[----:B------:R-:W-:Y:S01]  /*5650*/  IMAD.MOV.U32 R88, RZ, RZ, 0x1 ;  /* 0x00000001ff587424 */ /* 0x000fe200078e00ff */
[----:B------:R-:W-:Y:S06]  /*5660*/  UISETP.NE.AND.EX UP0, UPT, UR39, URZ, UPT, UP0 ;  /* 0x000000ff2700728c */ /* 0x000fec000bf05300 */
[----:B------:R-:W-:Y:S05]  /*5670*/  PLOP3.LUT P3, PT, PT, PT, UP0, 0x80, 0x8 ;  /* 0x000000000008781c */ /* 0x000fea0003f6f008 */
[----:B------:R-:W1:Y:S01]  /*5680*/  @UP0 LDCU.64 UR6, c[0x0][0x888] ;  /* 0x00011100ff0607ac */ /* 0x000e620008000a00 */
[----:B------:R-:W-:Y:S07]  /*5690*/  @UP0 UIMAD UR4, UR36, UR44, URZ ;  /* 0x0000002c240402a4 */ /* 0x000fee000f8e02ff */
[----:B------:R-:W-:Y:S01]  /*56a0*/  @!P3 PRMT R88, R0, 0x7610, R88 ;  /* 0x000076100058b816 */ /* 0x000fe20000000058 */
[----:B-1----:R-:W-:Y:S03]  /*56b0*/  @UP0 UIMAD.WIDE UR6, UR4, 0x4, UR6 ;  /* 0x00000004040608a5 */ /* 0x002fe6000f8e0206 */
[----:B------:R-:W1:Y:S03]  /*56c0*/  @!UP0 LDCU UR4, c[0x0][0x880] ;  /* 0x00011000ff0487ac */ /* 0x000e660008000800 */
[----:B------:R-:W-:Y:S01]  /*56d0*/  IMAD.U32 R2, RZ, RZ, UR6 ;  /* 0x00000006ff027e24 */ /* 0x000fe2000f8e00ff */
[----:B------:R-:W-:Y:S05]  /*56e0*/  MOV R3, UR7 ;  /* 0x0000000700037c02 */ /* 0x000fea0008000f00 */
[----:B-----5:R2:W5:Y:S02]  /*56f0*/  @P3 LDG.E R49, desc[UR46][R2.64] ;  /* 0x0000002e02313981 */ /* 0x020564000c1e1900 */
[----:B-12---:R-:W-:Y:S02]  /*5700*/  @!P3 IMAD.U32 R49, RZ, RZ, UR4 ;  /* 0x00000004ff31be24 */ /* 0x006fe4000f8e00ff */
.L_x_84:
[----:B------:R-:W-:Y:S05]  /*5710*/  @!P4 BRA `(.L_x_85) ;  /* 0x000000000020c947 */ /* 0x000fea0003800000 */
[----:B------:R-:W-:Y:S04]  /*5720*/  ISETP.NE.U32.AND P3, PT, R80, RZ, PT ;  /* 0x000000ff5000720c */ /* 0x000fe80003f65070 */
[----:B------:R-:W-:Y:S11]  /*5730*/  ISETP.NE.AND.EX P3, PT, R81, RZ, PT, P3 ;  /* 0x000000ff5100720c */ /* 0x000ff60003f65330 */
[----:B------:R-:W-:Y:S02]  /*5740*/  @!UPT UIADD3 URZ, UPT, UPT, URZ, URZ, URZ ;  /* 0x000000fffffff290 */ /* 0x000fe4000fffe0ff */
[----:B------:R-:W1:Y:S01]  /*5750*/  @P3 LDC.64 R2, c[0x0][0x8a8] ;  /* 0x00022a00ff023b82 */ /* 0x000e620000000a00 */
[----:B------:R-:W-:Y:S04]  /*5760*/  @P3 IMAD R0, R82, UR36, RZ ;  /* 0x0000002452003c24 */ /* 0x000fe8000f8e02ff */
[----:B-1----:R-:W-:Y:S05]  /*5770*/  @P3 IMAD.WIDE R2, R0, 0x4, R2 ;  /* 0x0000000400023825 */ /* 0x002fea00078e0202 */
[----:B-----5:R1:W5:Y:S02]  /*5780*/  @P3 LDG.E R47, desc[UR46][R2.64] ;  /* 0x0000002e022f3981 */ /* 0x020364000c1e1900 */
[----:B-1----:R-:W2:Y:S02]  /*5790*/  @!P3 LDC R47, c[0x0][0x8a0] ;  /* 0x00022800ff2fbb82 */ /* 0x002ea40000000800 */
.L_x_85:
[----:B-----5:R-:W-:Y:S01]  /*57a0*/  FSETP.NEU.AND P3, PT, R49, RZ, PT ;  /* 0x000000ff3100720b */ /* 0x020fe20003f6d000 */
[----:B------:R-:W-:Y:S01]  /*57b0*/  ULOP3.LUT UR4, UR51, 0x1, URZ, 0x3c, !UPT ;  /* 0x0000000133047892 */ /* 0x000fe2000f8e3cff */
[----:B------:R-:W-:Y:S01]  /*57c0*/  SEL R4, RZ, 0xffffffff, P2 ;  /* 0xffffffffff047807 */ /* 0x000fe20001000000 */
[----:B------:R-:W-:Y:S01]  /*57d0*/  IMAD.U32 R72, RZ, RZ, UR56 ;  /* 0x00000038ff487e24 */ /* 0x000fe2000f8e00ff */
[----:B------:R-:W-:Y:S01]  /*57e0*/  @P1 LOP3.LUT P2, RZ, R88, 0xff, RZ, 0xc0, !PT ;  /* 0x000000ff58ff1812 */ /* 0x000fe2000784c0ff */
[----:B------:R-:W-:Y:S01]  /*57f0*/  IMAD.SHL.U32 R106, R94, 0x10, RZ ;  /* 0x000000105e6a7824 */ /* 0x000fe200078e00ff */
[----:B------:R-:W-:Y:S01]  /*5800*/  @P1 SEL R0, RZ, 0xffffffff, P3 ;  /* 0xffffffffff001807 */ /* 0x000fe20001800000 */
[----:B------:R-:W-:Y:S01]  /*5810*/  IMAD.U32 R107, RZ, RZ, UR4 ;  /* 0x00000004ff6b7e24 */ /* 0x000fe2000f8e00ff */
[----:B------:R-:W-:Y:S01]  /*5820*/  LEA R73, R45, UR48, 0x3 ;  /* 0x000000302d497c11 */ /* 0x000fe2000f8e18ff */
[----:B------:R-:W-:Y:S01]  /*5830*/  IMAD.SHL.U32 R72, R72, 0x2000, RZ ;  /* 0x0000200048487824 */ /* 0x000fe200078e00ff */
[----:B------:R-:W-:Y:S01]  /*5840*/  @P0 SEL R0, R4, R0, !P2 ;  /* 0x0000000004000207 */ /* 0x000fe20005000000 */
[----:B------:R-:W-:Y:S01]  /*5850*/  IMAD.SHL.U32 R105, R93, 0x10, RZ ;  /* 0x000000105d697824 */ /* 0x000fe200078e00ff */
[----:B------:R-:W-:Y:S01]  /*5860*/  PLOP3.LUT P2, PT, PT, PT, UP1, 0x80, 0x8 ;  /* 0x000000000008781c */ /* 0x000fe20003f4f018 */
[----:B------:R-:W-:Y:S01]  /*5870*/  IMAD.IADD R67, R99, 0x1, R72 ;  /* 0x0000000163437824 */ /* 0x000fe200078e0248 */
[----:B------:R-:W-:Y:S01]  /*5880*/  @P1 LOP3.LUT R0, R0, 0x1, RZ, 0xc0, !PT ;  /* 0x0000000100001812 */ /* 0x000fe200078ec0ff */
[----:B------:R-:W-:Y:S01]  /*5890*/  BSSY B1, `(.L_x_86) ;  /* 0x0000039000017945 */ /* 0x000fe20003800000 */
[----:B------:R-:W-:Y:S01]  /*58a0*/  LOP3.LUT P4, R102, R88, 0xff, RZ, 0xc0, !PT ;  /* 0x000000ff58667812 */ /* 0x000fe2000788c0ff */
[----:B------:R-:W-:Y:S01]  /*58b0*/  IMAD.IADD R66, R67, 0x1, R106 ;  /* 0x0000000143427824 */ /* 0x000fe200078e026a */
[----:B------:R-:W-:Y:S01]  /*58c0*/  ISETP.NE.U32.OR P5, PT, R0, 0x1, !P1 ;  /* 0x000000010000780c */ /* 0x000fe20004fa5470 */
[----:B------:R-:W-:Y:S01]  /*58d0*/  IMAD.U32 R0, RZ, RZ, UR56 ;  /* 0x00000038ff007e24 */ /* 0x000fe2000f8e00ff */
[----:B------:R-:W-:Y:S01]  /*58e0*/  SEL R3, RZ, 0xffffffff, P3 ;  /* 0xffffffffff037807 */ /* 0x000fe20001800000 */
[----:B------:R-:W-:Y:S01]  /*58f0*/  IMAD.MOV.U32 R75, RZ, RZ, 0x1 ;  /* 0x00000001ff4b7424 */ /* 0x000fe200078e00ff */
[----:B------:R-:W-:Y:S01]  /*5900*/  P2R R104, PR, RZ, 0x20 ;  /* 0x00000020ff687803 */ /* 0x000fe20000000000 */
[----:B------:R-:W-:Y:S01]  /*5910*/  IMAD R48, R45, 0x40, R46 ;  /* 0x000000402d307824 */ /* 0x000fe200078e022e */
[----:B------:R-:W-:Y:S01]  /*5920*/  LEA R0, R0, UR48, 0x3 ;  /* 0x0000003000007c11 */ /* 0x000fe2000f8e18ff */
[----:B------:R-:W-:Y:S01]  /*5930*/  IMAD.U32 R74, RZ, RZ, UR56 ;  /* 0x00000038ff4a7e24 */ /* 0x000fe2000f8e00ff */
[----:B------:R-:W-:Y:S02]  /*5940*/  @P2 SEL R3, R4, R3, !P4 ;  /* 0x0000000304032207 */ /* 0x000fe40006000000 */
[----:B------:R-:W-:Y:S02]  /*5950*/  CS2R R78, SRZ ;  /* 0x00000000004e7805 */ /* 0x000fe4000001ff00 */
[----:B------:R-:W-:Y:S02]  /*5960*/  CS2R R76, SRZ ;  /* 0x00000000004c7805 */ /* 0x000fe4000001ff00 */
[----:B------:R-:W-:Y:S02]  /*5970*/  CS2R R70, SRZ ;  /* 0x0000000000467805 */ /* 0x000fe4000001ff00 */
[----:B------:R-:W-:Y:S02]  /*5980*/  LOP3.LUT R3, R3, 0x1, RZ, 0xc0, !PT ;  /* 0x0000000103037812 */ /* 0x000fe400078ec0ff */
[----:B------:R-:W-:Y:S02]  /*5990*/  CS2R R68, SRZ ;  /* 0x0000000000447805 */ /* 0x000fe4000001ff00 */
[----:B------:R-:W-:Y:S02]  /*59a0*/  @P5 SHF.L.U32 R2, R107, 0x1f, RZ ;  /* 0x0000001f6b025819 */ /* 0x000fe400000006ff */
[----:B------:R-:W-:Y:S02]  /*59b0*/  CS2R R62, SRZ ;  /* 0x00000000003e7805 */ /* 0x000fe4000001ff00 */
[----:B------:R-:W-:Y:S02]  /*59c0*/  ISETP.NE.U32.AND P2, PT, R3, 0x1, PT ;  /* 0x000000010300780c */ /* 0x000fe40003f45070 */
[----:B------:R-:W-:Y:S01]  /*59d0*/  CS2R R60, SRZ ;  /* 0x00000000003c7805 */ /* 0x000fe2000001ff00 */
[----:B------:R1:W3:Y:S01]  /*59e0*/  @P5 SYNCS.PHASECHK.TRANS64.TRYWAIT P1, [R0+URZ+0x40], R2 ;  /* 0x00004002000055a7 */ /* 0x0002e200080211ff */
[----:B------:R-:W-:Y:S02]  /*59f0*/  CS2R R58, SRZ ;  /* 0x00000000003a7805 */ /* 0x000fe4000001ff00 */
[----:B------:R-:W-:Y:S02]  /*5a00*/  P2R R108, PR, RZ, 0x4 ;  /* 0x00000004ff6c7803 */ /* 0x000fe40000000000 */
[----:B------:R-:W-:Y:S01]  /*5a10*/  CS2R R56, SRZ ;  /* 0x0000000000387805 */ /* 0x000fe2000001ff00 */
[----:B------:R-:W-:Y:S02]  /*5a20*/  IMAD.IADD R65, R67, 0x1, R105 ;  /* 0x0000000143417824 */ /* 0x000fe400078e0269 */
[----:B------:R-:W-:Y:S01]  /*5a30*/  IMAD.IADD R64, R98, 0x1, R66 ;  /* 0x0000000162407824 */ /* 0x000fe200078e0242 */
[----:B-1----:R-:W-:Y:S04]  /*5a40*/  SHF.L.U32 R2, R97, 0x1f, RZ ;  /* 0x0000001f61027819 */ /* 0x002fe800000006ff */
[----:B------:R1:W4:Y:S01]  /*5a50*/  SYNCS.PHASECHK.TRANS64.TRYWAIT P0, [R73+URZ+0xa0], R2 ;  /* 0x0000a002490075a7 */ /* 0x00032200080011ff */
[----:B---3--:R-:W-:Y:S01]  /*5a60*/  @P5 SEL R75, RZ, 0x1, !P1 ;  /* 0x00000001ff4b5807 */ /* 0x008fe20004800000 */
[----:B-1----:R-:W-:Y:S06]  /*5a70*/  @!P5 BRA `(.L_x_87) ;  /* 0x000000000068d947 */ /* 0x002fec0003800000 */
[----:B------:R-:W-:Y:S01]  /*5a80*/  ISETP.NE.AND P1, PT, R75, RZ, PT ;  /* 0x000000ff4b00720c */ /* 0x000fe20003f25270 */
[----:B------:R-:W-:Y:S01]  /*5a90*/  BSSY B0, `(.L_x_88) ;  /* 0x000000d000007945 */ /* 0x000fe20003800000 */
[----:B------:R-:W-:Y:S02]  /*5aa0*/  CS2R R58, SRZ ;  /* 0x00000000003a7805 */ /* 0x000fe4000001ff00 */
[----:B------:R-:W-:Y:S02]  /*5ab0*/  CS2R R56, SRZ ;  /* 0x0000000000387805 */ /* 0x000fe4000001ff00 */
[----:B------:R-:W-:Y:S02]  /*5ac0*/  CS2R R62, SRZ ;  /* 0x00000000003e7805 */ /* 0x000fe4000001ff00 */
[----:B------:R-:W-:Y:S02]  /*5ad0*/  CS2R R60, SRZ ;  /* 0x00000000003c7805 */ /* 0x000fe4000001ff00 */
[----:B------:R-:W-:Y:S02]  /*5ae0*/  CS2R R70, SRZ ;  /* 0x0000000000467805 */ /* 0x000fe4000001ff00 */
[----:B------:R-:W-:Y:S02]  /*5af0*/  CS2R R68, SRZ ;  /* 0x0000000000447805 */ /* 0x000fe4000001ff00 */
[----:B------:R-:W-:Y:S02]  /*5b00*/  CS2R R78, SRZ ;  /* 0x00000000004e7805 */ /* 0x000fe4000001ff00 */
[----:B------:R-:W-:Y:S01]  /*5b10*/  CS2R R76, SRZ ;  /* 0x00000000004c7805 */ /* 0x000fe2000001ff00 */
[----:B------:R-:W-:Y:S06]  /*5b20*/  @P1 BRA `(.L_x_89) ;  /* 0x00000000000c1947 */ /* 0x000fec0003800000 */
[----:B------:R-:W-:Y:S04]  /*5b30*/  SHF.L.U32 R3, R107, 0x1f, RZ ;  /* 0x0000001f6b037819 */ /* 0x000fe800000006ff */
[----:B------:R-:W1:Y:S02]  /*5b40*/  SYNCS.PHASECHK.TRANS64.TRYWAIT P1, [R0+URZ+0x40], R3 ;  /* 0x00004003000075a7 */ /* 0x000e6400080211ff */
[----:B-1----:R-:W-:Y:S05]  /*5b50*/  @!P1 BRA `(.L_x_90) ;  /* 0x0000002400489947 */ /* 0x002fea0003800000 */
.L_x_89:
[----:B------:R-:W-:Y:S05]  /*5b60*/  BSYNC B0 ;  /* 0x0000000000007941 */ /* 0x000fea0003800000 */
.L_x_88:
[----:B------:R-:W-:Y:S01]  /*5b70*/  ISETP.NE.AND P1, PT, R108, RZ, PT ;  /* 0x000000ff6c00720c */ /* 0x000fe20003f25270 */
[----:B------:R-:W-:Y:S04]  /*5b80*/  UIADD3 UR5, UPT, UPT, UR56, 0x1, URZ ;  /* 0x0000000138057890 */ /* 0x000fe8000fffe0ff */
[----:B------:R-:W-:Y:S04]  /*5b90*/  UISETP.NE.AND UP0, UPT, UR5, 0x3, UPT ;  /* 0x000000030500788c */ /* 0x000fe8000bf05270 */
[----:B------:R-:W-:Y:S02]  /*5ba0*/  USEL UR4, URZ, 0x1, UP0 ;  /* 0x00000001ff047887 */ /* 0x000fe40008000000 */
[----:B------:R-:W-:Y:S02]  /*5bb0*/  USEL UR5, UR5, URZ, UP0 ;  /* 0x000000ff05057287 */ /* 0x000fe40008000000 */
[----:B------:R3:W1:Y:S02]  /*5bc0*/  @P1 LDS.128 R56, [R67] ;  /* 0x0000000043381984 */ /* 0x0006640000000c00 */
[----:B------:R-:W-:Y:S02]  /*5bd0*/  LOP3.LUT R107, R107, UR4, RZ, 0x3c, !PT ;  /* 0x000000046b6b7c12 */ /* 0x000fe4000f8e3cff */
[----:B------:R3:W1:Y:S01]  /*5be0*/  @P1 LDS.128 R60, [R66+0x10] ;  /* 0x00001000423c1984 */ /* 0x0006620000000c00 */
[----:B------:R-:W-:Y:S03]  /*5bf0*/  IMAD.U32 R74, RZ, RZ, UR5 ;  /* 0x00000005ff4a7e24 */ /* 0x000fe6000f8e00ff */
[----:B------:R3:W1:Y:S04]  /*5c00*/  @P1 LDS.128 R68, [R65+0x20] ;  /* 0x0000200041441984 */ /* 0x0006680000000c00 */
[----:B------:R3:W1:Y:S02]  /*5c10*/  @P1 LDS.128 R76, [R64+0x10] ;  /* 0x00001000404c1984 */ /* 0x0006640000000c00 */
.L_x_87:
[----:B------:R-:W-:Y:S05]  /*5c20*/  BSYNC B1 ;  /* 0x0000000000017941 */ /* 0x000fea0003800000 */
.L_x_86:
[----:B-1----:R-:W-:Y:S04]  /*5c30*/  SHF.R.U32.HI R0, RZ, 0x15, R48 ;  /* 0x00000015ff007819 */ /* 0x002fe80000011630 */
[----:B------:R-:W-:Y:S01]  /*5c40*/  LOP3.LUT P1, RZ, R0, 0x3, R92, 0x48, !PT ;  /* 0x0000000300ff7812 */ /* 0x000fe2000782485c */
[----:B------:R-:W-:Y:S01]  /*5c50*/  @!UPT UIADD3 URZ, UPT, UPT, URZ, URZ, URZ ;  /* 0x000000fffffff290 */ /* 0x000fe2000fffe0ff */
[----:B----4-:R-:W-:Y:S11]  /*5c60*/  @P0 BRA `(.L_x_91) ;  /* 0x0000000000080947 */ /* 0x010ff60003800000 */
[----:B------:R-:W1:Y:S02]  /*5c70*/  SYNCS.PHASECHK.TRANS64.TRYWAIT P0, [R73+URZ+0xa0], R2 ;  /* 0x0000a002490075a7 */ /* 0x000e6400080011ff */
[----:B-1----:R-:W-:Y:S05]  /*5c80*/  @!P0 BRA `(.L_x_92) ;  /* 0x0000002400108947 */ /* 0x002fea0003800000 */
.L_x_91:
[----:B------:R-:W-:Y:S05]  /*5c90*/  @!P1 BRA `(.L_x_93) ;  /* 0x0000000000409947 */ /* 0x000fea0003800000 */
[----:B------:R-:W4:Y:S01]  /*5ca0*/  LDCU.64 UR8, c[0x4][0x70] ;  /* 0x01000e00ff0877ac */ /* 0x000f220008000a00 */
[----:B------:R-:W-:Y:S01]  /*5cb0*/  MOV R3, 0x0 ;  /* 0x0000000000037802 */ /* 0x000fe20000000f00 */
[----:B------:R-:W-:Y:S02]  /*5cc0*/  HFMA2 R12, -RZ, RZ, 0, 5.9604644775390625e-08 ;  /* 0x00000001ff0c7431 */ /* 0x000fe400000001ff */
[----:B------:R-:W-:Y:S02]  /*5cd0*/  IMAD.MOV.U32 R8, RZ, RZ, 0x192 ;  /* 0x00000192ff087424 */ /* 0x000fe400078e00ff */
[----:B------:R-:W-:Y:S01]  /*5ce0*/  IMAD.MOV.U32 R13, RZ, RZ, RZ ;  /* 0x000000ffff0d7224 */ /* 0x000fe200078e00ff */
[----:B------:R-:W5:Y:S01]  /*5cf0*/  LDCU.64 UR6, c[0x4][0x78] ;  /* 0x01000f00ff0677ac */ /* 0x000f620008000a00 */
[----:B-1----:R-:W1:Y:S01]  /*5d00*/  LDC.64 R2, c[0x4][R3] ;  /* 0x0100000003027b82 */ /* 0x002e620000000a00 */
[----:B------:R-:W2:Y:S01]  /*5d10*/  LDCU.64 UR4, c[0x4][0x10] ;  /* 0x01000200ff0477ac */ /* 0x000ea20008000a00 */
[----:B----4-:R-:W-:Y:S01]  /*5d20*/  MOV R5, UR9 ;  /* 0x0000000900057c02 */ /* 0x010fe20008000f00 */
[----:B------:R-:W-:Y:S01]  /*5d30*/  IMAD.U32 R4, RZ, RZ, UR8 ;  /* 0x00000008ff047e24 */ /* 0x000fe2000f8e00ff */
[----:B-----5:R-:W-:Y:S01]  /*5d40*/  MOV R7, UR7 ;  /* 0x0000000700077c02 */ /* 0x020fe20008000f00 */
[----:B------:R-:W-:Y:S01]  /*5d50*/  IMAD.U32 R6, RZ, RZ, UR6 ;  /* 0x00000006ff067e24 */ /* 0x000fe2000f8e00ff */
[----:B--2---:R-:W-:Y:S01]  /*5d60*/  MOV R11, UR5 ;  /* 0x00000005000b7c02 */ /* 0x004fe20008000f00 */
[----:B------:R-:W-:Y:S02]  /*5d70*/  IMAD.U32 R10, RZ, RZ, UR4 ;  /* 0x00000004ff0a7e24 */ /* 0x000fe4000f8e00ff */
[----:B------:R-:W-:Y:S07]  /*5d80*/  LEPC R20, `(.L_x_93) ;  /* 0x000000001014794e */ /* 0x000fee0000000000 */
[----:B-1-3--:R-:W-:Y:S05]  /*5d90*/  CALL.ABS.NOINC R2 ;  /* 0x0000000002007343 */ /* 0x00afea0003c00000 */
.L_x_93:
[----:B------:R-:W-:Y:S01]  /*5da0*/  SHF.L.U32 R50, R56, 0x10, RZ ;  /* 0x0000001038327819 */ /* 0x000fe200000006ff */
[----:B------:R-:W-:Y:S05]  /*5db0*/  WARPSYNC.ALL ;  /* 0x0000000000007948 */ /* 0x000fea0003800000 */
[----:B------:R-:W-:Y:S01]  /*5dc0*/  R2UR UR4, R48 ;  /* 0x00000000300472ca */ /* 0x000fe200000e0000 */
[----:B------:R-:W-:Y:S01]  /*5dd0*/  BSSY.RECONVERGENT B0, `(.L_x_94) ;  /* 0x0000085000007945 */ /* 0x000fe20003800200 */
[----:B------:R-:W-:Y:S02]  /*5de0*/  LOP3.LUT R51, R56, 0xffff0000, RZ, 0xc0, !PT ;  /* 0xffff000038337812 */ /* 0x000fe400078ec0ff */
[----:B------:R-:W-:Y:S02]  /*5df0*/  SHF.L.U32 R52, R57, 0x10, RZ ;  /* 0x0000001039347819 */ /* 0x000fe400000006ff */
[----:B------:R-:W-:Y:S07]  /*5e00*/  ISETP.NE.AND P0, PT, R100, RZ, PT ;  /* 0x000000ff6400720c */ /* 0x000fee0003f05270 */
[----:B------:R-:W2:Y:S02]  /*5e10*/  LDTM.x32 R4, tmem[UR4] ;  /* 0x00000004000479ee */ /* 0x000ea400082c0000 */
[C---:B--2---:R-:W-:Y:S01]  /*5e20*/  FMUL R0, R47.reuse, R4 ;  /* 0x000000042f007220 */ /* 0x044fe20000400000 */
[C---:B-1----:R-:W-:Y:S01]  /*5e30*/  FMUL R2, R47.reuse, R5 ;  /* 0x000000052f027220 */ /* 0x042fe20000400000 */
[C---:B------:R-:W-:Y:S01]  /*5e40*/  FMUL R4, R47.reuse, R8 ;  /* 0x000000082f047220 */ /* 0x040fe20000400000 */
[C---:B------:R-:W-:Y:S01]  /*5e50*/  FMUL R3, R47.reuse, R6 ;  /* 0x000000062f037220 */ /* 0x040fe20000400000 */
[C---:B------:R-:W-:Y:S01]  /*5e60*/  FMUL R5, R47.reuse, R9 ;  /* 0x000000092f057220 */ /* 0x040fe20000400000 */
[C---:B------:R-:W-:Y:S01]  /*5e70*/  FMUL R8, R47.reuse, R12 ;  /* 0x0000000c2f087220 */ /* 0x040fe20000400000 */
[C---:B------:R-:W-:Y:S01]  /*5e80*/  FMUL R6, R47.reuse, R10 ;  /* 0x0000000a2f067220 */ /* 0x040fe20000400000 */
[C---:B------:R-:W-:Y:S01]  /*5e90*/  FMUL R9, R47.reuse, R13 ;  /* 0x0000000d2f097220 */ /* 0x040fe20000400000 */
[----:B------:R-:W-:Y:S01]  /*5ea0*/  FMUL R12, R47, R16 ;  /* 0x000000102f0c7220 */ /* 0x000fe20000400000 */
[----:B------:R-:W-:Y:S01]  /*5eb0*/  FFMA R0, R49, R50, R0 ;  /* 0x0000003231007223 */ /* 0x000fe20000000000 */
[C---:B------:R-:W-:Y:S01]  /*5ec0*/  FMUL R10, R47.reuse, R14 ;  /* 0x0000000e2f0a7220 */ /* 0x040fe20000400000 */
[C---:B------:R-:W-:Y:S01]  /*5ed0*/  FMUL R13, R47.reuse, R17 ;  /* 0x000000112f0d7220 */ /* 0x040fe20000400000 */
[----:B------:R-:W-:Y:S01]  /*5ee0*/  FMUL R16, R47, R20 ;  /* 0x000000142f107220 */ /* 0x000fe20000400000 */
[----:B------:R-:W-:Y:S01]  /*5ef0*/  FFMA R2, R49, R51, R2 ;  /* 0x0000003331027223 */ /* 0x000fe20000000002 */
[C---:B------:R-:W-:Y:S01]  /*5f00*/  FMUL R14, R47.reuse, R18 ;  /* 0x000000122f0e7220 */ /* 0x040fe20000400000 */
[C---:B------:R-:W-:Y:S01]  /*5f10*/  FMUL R17, R47.reuse, R21 ;  /* 0x000000152f117220 */ /* 0x040fe20000400000 */
[C---:B------:R-:W-:Y:S01]  /*5f20*/  FMUL R20, R47.reuse, R24 ;  /* 0x000000182f147220 */ /* 0x040fe20000400000 */
[C---:B------:R-:W-:Y:S01]  /*5f30*/  FMUL R18, R47.reuse, R22 ;  /* 0x000000162f127220 */ /* 0x040fe20000400000 */
[C---:B------:R-:W-:Y:S01]  /*5f40*/  FMUL R21, R47.reuse, R25 ;  /* 0x000000192f157220 */ /* 0x040fe20000400000 */
[C---:B------:R-:W-:Y:S01]  /*5f50*/  FMUL R24, R47.reuse, R28 ;  /* 0x0000001c2f187220 */ /* 0x040fe20000400000 */
[C---:B------:R-:W-:Y:S01]  /*5f60*/  FMUL R22, R47.reuse, R26 ;  /* 0x0000001a2f167220 */ /* 0x040fe20000400000 */
[C---:B------:R-:W-:Y:S01]  /*5f70*/  FMUL R25, R47.reuse, R29 ;  /* 0x0000001d2f197220 */ /* 0x040fe20000400000 */
[----:B------:R-:W-:Y:S01]  /*5f80*/  FMUL R28, R47, R32 ;  /* 0x000000202f1c7220 */ /* 0x000fe20000400000 */
[----:B------:R-:W-:Y:S01]  /*5f90*/  LOP3.LUT R32, R57, 0xffff0000, RZ, 0xc0, !PT ;  /* 0xffff000039207812 */ /* 0x000fe200078ec0ff */
[C---:B------:R-:W-:Y:S01]  /*5fa0*/  FMUL R26, R47.reuse, R30 ;  /* 0x0000001e2f1a7220 */ /* 0x040fe20000400000 */
[----:B------:R-:W-:Y:S01]  /*5fb0*/  FMUL R29, R47, R33 ;  /* 0x000000212f1d7220 */ /* 0x000fe20000400000 */
[----:B------:R-:W-:Y:S01]  /*5fc0*/  SHF.L.U32 R33, R58, 0x10, RZ ;  /* 0x000000103a217819 */ /* 0x000fe200000006ff */
[----:B------:R-:W-:Y:S01]  /*5fd0*/  FFMA R3, R49, R52, R3 ;  /* 0x0000003431037223 */ /* 0x000fe20000000003 */
[----:B------:R-:W-:Y:S01]  /*5fe0*/  F2FP.BF16.F32.PACK_AB R52, R2, R0 ;  /* 0x000000000234723e */ /* 0x000fe200000010ff */
[----:B------:R-:W-:Y:S01]  /*5ff0*/  FMUL R7, R47, R7 ;  /* 0x000000072f077220 */ /* 0x000fe20000400000 */
[----:B------:R-:W-:Y:S01]  /*6000*/  SHF.L.U32 R0, R59, 0x10, RZ ;  /* 0x000000103b007819 */ /* 0x000fe200000006ff */
[----:B------:R-:W-:Y:S01]  /*6010*/  FMUL R30, R47, R34 ;  /* 0x000000222f1e7220 */ /* 0x000fe20000400000 */
[----:B------:R-:W-:Y:S01]  /*6020*/  LOP3.LUT R34, R58, 0xffff0000, RZ, 0xc0, !PT ;  /* 0xffff00003a227812 */ /* 0x000fe200078ec0ff */
[----:B------:R-:W-:Y:S01]  /*6030*/  FFMA R7, R49, R32, R7 ;  /* 0x0000002031077223 */ /* 0x000fe20000000007 */
[----:B------:R-:W-:Y:S01]  /*6040*/  LOP3.LUT R2, R59, 0xffff0000, RZ, 0xc0, !PT ;  /* 0xffff00003b027812 */ /* 0x000fe200078ec0ff */
[----:B------:R-:W-:Y:S01]  /*6050*/  FFMA R4, R49, R33, R4 ;  /* 0x0000002131047223 */ /* 0x000fe20000000004 */
[----:B------:R-:W-:Y:S01]  /*6060*/  FMUL R11, R47, R11 ;  /* 0x0000000b2f0b7220 */ /* 0x000fe20000400000 */
[----:B------:R-:W-:Y:S01]  /*6070*/  FFMA R5, R49, R34, R5 ;  /* 0x0000002231057223 */ /* 0x000fe20000000005 */
[----:B------:R-:W-:Y:S01]  /*6080*/  F2FP.BF16.F32.PACK_AB R53, R7, R3 ;  /* 0x000000030735723e */ /* 0x000fe200000010ff */
[C---:B------:R-:W-:Y:S01]  /*6090*/  FFMA R6, R49.reuse, R0, R6 ;  /* 0x0000000031067223 */ /* 0x040fe20000000006 */
[C---:B------:R-:W-:Y:S01]  /*60a0*/  SHF.L.U32 R0, R60.reuse, 0x10, RZ ;  /* 0x000000103c007819 */ /* 0x040fe200000006ff */
[----:B------:R-:W-:Y:S01]  /*60b0*/  FFMA R11, R49, R2, R11 ;  /* 0x00000002310b7223 */ /* 0x000fe2000000000b */
[----:B------:R-:W-:Y:S01]  /*60c0*/  LOP3.LUT R2, R60, 0xffff0000, RZ, 0xc0, !PT ;  /* 0xffff00003c027812 */ /* 0x000fe200078ec0ff */
[----:B------:R-:W-:Y:S01]  /*60d0*/  FMUL R15, R47, R15 ;  /* 0x0000000f2f0f7220 */ /* 0x000fe20000400000 */
[----:B------:R-:W-:Y:S01]  /*60e0*/  SHF.L.U32 R3, R61, 0x10, RZ ;  /* 0x000000103d037819 */ /* 0x000fe200000006ff */
[----:B------:R-:W-:Y:S01]  /*60f0*/  FFMA R8, R49, R0, R8 ;  /* 0x0000000031087223 */ /* 0x000fe20000000008 */
[----:B------:R-:W-:Y:S01]  /*6100*/  LOP3.LUT R0, R61, 0xffff0000, RZ, 0xc0, !PT ;  /* 0xffff00003d007812 */ /* 0x000fe200078ec0ff */
[C---:B------:R-:W-:Y:S01]  /*6110*/  FFMA R9, R49.reuse, R2, R9 ;  /* 0x0000000231097223 */ /* 0x040fe20000000009 */
[C---:B------:R-:W-:Y:S01]  /*6120*/  SHF.L.U32 R2, R62.reuse, 0x10, RZ ;  /* 0x000000103e027819 */ /* 0x040fe200000006ff */
[----:B------:R-:W-:Y:S01]  /*6130*/  FFMA R10, R49, R3, R10 ;  /* 0x00000003310a7223 */ /* 0x000fe2000000000a */
[----:B------:R-:W-:Y:S01]  /*6140*/  SHF.L.U32 R3, R63, 0x10, RZ ;  /* 0x000000103f037819 */ /* 0x000fe200000006ff */
[C---:B------:R-:W-:Y:S01]  /*6150*/  FFMA R15, R49.reuse, R0, R15 ;  /* 0x00000000310f7223 */ /* 0x040fe2000000000f */
[----:B------:R-:W-:Y:S01]  /*6160*/  LOP3.LUT R0, R62, 0xffff0000, RZ, 0xc0, !PT ;  /* 0xffff00003e007812 */ /* 0x000fe200078ec0ff */
[----:B------:R-:W-:Y:S01]  /*6170*/  FFMA R12, R49, R2, R12 ;  /* 0x00000002310c7223 */ /* 0x000fe2000000000c */
[C---:B------:R-:W-:Y:S01]  /*6180*/  SHF.L.U32 R2, R68.reuse, 0x10, RZ ;  /* 0x0000001044027819 */ /* 0x040fe200000006ff */
[----:B------:R-:W-:Y:S01]  /*6190*/  FMUL R19, R47, R19 ;  /* 0x000000132f137220 */ /* 0x000fe20000400000 */
[----:B------:R-:W-:Y:S01]  /*61a0*/  F2FP.BF16.F32.PACK_AB R54, R5, R4 ;  /* 0x000000040536723e */ /* 0x000fe200000010ff */
[----:B------:R-:W-:Y:S01]  /*61b0*/  FFMA R13, R49, R0, R13 ;  /* 0x00000000310d7223 */ /* 0x000fe2000000000d */
[----:B------:R-:W-:Y:S01]  /*61c0*/  LOP3.LUT R0, R63, 0xffff0000, RZ, 0xc0, !PT ;  /* 0xffff00003f007812 */ /* 0x000fe200078ec0ff */
[----:B------:R-:W-:Y:S01]  /*61d0*/  FFMA R14, R49, R3, R14 ;  /* 0x00000003310e7223 */ /* 0x000fe2000000000e */
[----:B------:R-:W-:Y:S01]  /*61e0*/  LOP3.LUT R3, R68, 0xffff0000, RZ, 0xc0, !PT ;  /* 0xffff000044037812 */ /* 0x000fe200078ec0ff */
[----:B------:R-:W-:Y:S01]  /*61f0*/  FMUL R23, R47, R23 ;  /* 0x000000172f177220 */ /* 0x000fe20000400000 */
[----:B------:R-:W-:Y:S01]  /*6200*/  F2FP.BF16.F32.PACK_AB R55, R11, R6 ;  /* 0x000000060b37723e */ /* 0x000fe200000010ff */
[----:B------:R-:W-:Y:S01]  /*6210*/  FFMA R19, R49, R0, R19 ;  /* 0x0000000031137223 */ /* 0x000fe20000000013 */
[----:B------:R-:W-:Y:S01]  /*6220*/  SHF.L.U32 R0, R69, 0x10, RZ ;  /* 0x0000001045007819 */ /* 0x000fe200000006ff */
[----:B------:R-:W-:Y:S01]  /*6230*/  FFMA R16, R49, R2, R16 ;  /* 0x0000000231107223 */ /* 0x000fe20000000010 */
[----:B------:R-:W-:Y:S01]  /*6240*/  LOP3.LUT R2, R69, 0xffff0000, RZ, 0xc0, !PT ;  /* 0xffff000045027812 */ /* 0x000fe200078ec0ff */
[----:B------:R-:W-:Y:S01]  /*6250*/  FFMA R17, R49, R3, R17 ;  /* 0x0000000331117223 */ /* 0x000fe20000000011 */
[----:B------:R-:W-:Y:S01]  /*6260*/  SHF.L.U32 R3, R71, 0x10, RZ ;  /* 0x0000001047037819 */ /* 0x000fe200000006ff */
[----:B------:R-:W-:Y:S01]  /*6270*/  FFMA R18, R49, R0, R18 ;  /* 0x0000000031127223 */ /* 0x000fe20000000012 */
[C---:B------:R-:W-:Y:S01]  /*6280*/  SHF.L.U32 R0, R70.reuse, 0x10, RZ ;  /* 0x0000001046007819 */ /* 0x040fe200000006ff */
[----:B------:R1:W-:Y:S01]  /*6290*/  STS.128 [R67], R52 ;  /* 0x0000003443007388 */ /* 0x0003e20000000c00 */
[----:B------:R-:W-:Y:S01]  /*62a0*/  F2FP.BF16.F32.PACK_AB R8, R9, R8 ;  /* 0x000000080908723e */ /* 0x000fe200000010ff */
[C---:B------:R-:W-:Y:S01]  /*62b0*/  FFMA R23, R49.reuse, R2, R23 ;  /* 0x0000000231177223 */ /* 0x040fe20000000017 */
[----:B------:R-:W-:Y:S01]  /*62c0*/  LOP3.LUT R2, R70, 0xffff0000, RZ, 0xc0, !PT ;  /* 0xffff000046027812 */ /* 0x000fe200078ec0ff */
[----:B------:R-:W-:Y:S01]  /*62d0*/  FFMA R20, R49, R0, R20 ;  /* 0x0000000031147223 */ /* 0x000fe20000000014 */
[----:B------:R-:W-:Y:S01]  /*62e0*/  LOP3.LUT R0, R71, 0xffff0000, RZ, 0xc0, !PT ;  /* 0xffff000047007812 */ /* 0x000fe200078ec0ff */
[----:B------:R-:W-:Y:S01]  /*62f0*/  FMUL R27, R47, R27 ;  /* 0x0000001b2f1b7220 */ /* 0x000fe20000400000 */
[----:B------:R-:W-:Y:S01]  /*6300*/  F2FP.BF16.F32.PACK_AB R9, R15, R10 ;  /* 0x0000000a0f09723e */ /* 0x000fe200000010ff */
[C---:B------:R-:W-:Y:S01]  /*6310*/  FFMA R21, R49.reuse, R2, R21 ;  /* 0x0000000231157223 */ /* 0x040fe20000000015 */
[C---:B------:R-:W-:Y:S01]  /*6320*/  FFMA R22, R49.reuse, R3, R22 ;  /* 0x0000000331167223 */ /* 0x040fe20000000016 */
[----:B------:R-:W-:Y:S01]  /*6330*/  FFMA R27, R49, R0, R27 ;  /* 0x00000000311b7223 */ /* 0x000fe2000000001b */
[C---:B------:R-:W-:Y:S01]  /*6340*/  SHF.L.U32 R2, R76.reuse, 0x10, RZ ;  /* 0x000000104c027819 */ /* 0x040fe200000006ff */
[C---:B------:R-:W-:Y:S01]  /*6350*/  FMUL R31, R47.reuse, R31 ;  /* 0x0000001f2f1f7220 */ /* 0x040fe20000400000 */
[----:B------:R-:W-:Y:S01]  /*6360*/  LOP3.LUT R0, R76, 0xffff0000, RZ, 0xc0, !PT ;  /* 0xffff00004c007812 */ /* 0x000fe200078ec0ff */
[----:B------:R-:W-:Y:S01]  /*6370*/  FMUL R35, R47, R35 ;  /* 0x000000232f237220 */ /* 0x000fe20000400000 */
[----:B------:R-:W-:Y:S01]  /*6380*/  SHF.L.U32 R3, R77, 0x10, RZ ;  /* 0x000000104d037819 */ /* 0x000fe200000006ff */
[----:B------:R-:W-:Y:S01]  /*6390*/  FFMA R24, R49, R2, R24 ;  /* 0x0000000231187223 */ /* 0x000fe20000000018 */
[----:B------:R-:W-:Y:S01]  /*63a0*/  F2FP.BF16.F32.PACK_AB R10, R13, R12 ;  /* 0x0000000c0d0a723e */ /* 0x000fe200000010ff */
[----:B------:R-:W-:Y:S01]  /*63b0*/  FFMA R25, R49, R0, R25 ;  /* 0x0000000031197223 */ /* 0x000fe20000000019 */
[----:B------:R-:W-:Y:S01]  /*63c0*/  F2FP.BF16.F32.PACK_AB R11, R19, R14 ;  /* 0x0000000e130b723e */ /* 0x000fe200000010ff */
[----:B------:R-:W-:Y:S01]  /*63d0*/  FFMA R26, R49, R3, R26 ;  /* 0x00000003311a7223 */ /* 0x000fe2000000001a */
[----:B------:R-:W-:Y:S02]  /*63e0*/  LOP3.LUT R0, R77, 0xffff0000, RZ, 0xc0, !PT ;  /* 0xffff00004d007812 */ /* 0x000fe400078ec0ff */
[C---:B------:R-:W-:Y:S01]  /*63f0*/  SHF.L.U32 R2, R78.reuse, 0x10, RZ ;  /* 0x000000104e027819 */ /* 0x040fe200000006ff */
[----:B------:R1:W-:Y:S01]  /*6400*/  STS.128 [R66+0x10], R8 ;  /* 0x0000100842007388 */ /* 0x0003e20000000c00 */
[----:B------:R-:W-:Y:S01]  /*6410*/  LOP3.LUT R3, R78, 0xffff0000, RZ, 0xc0, !PT ;  /* 0xffff00004e037812 */ /* 0x000fe200078ec0ff */
[----:B------:R-:W-:Y:S01]  /*6420*/  FFMA R31, R49, R0, R31 ;  /* 0x00000000311f7223 */ /* 0x000fe2000000001f */
[----:B------:R-:W-:Y:S01]  /*6430*/  SHF.L.U32 R4, R79, 0x10, RZ ;  /* 0x000000104f047819 */ /* 0x000fe200000006ff */
[----:B------:R-:W-:Y:S01]  /*6440*/  FFMA R28, R49, R2, R28 ;  /* 0x00000002311c7223 */ /* 0x000fe2000000001c */
[----:B------:R-:W-:Y:S01]  /*6450*/  F2FP.BF16.F32.PACK_AB R16, R17, R16 ;  /* 0x000000101110723e */ /* 0x000fe200000010ff */
[----:B------:R-:W-:Y:S01]  /*6460*/  FFMA R29, R49, R3, R29 ;  /* 0x00000003311d7223 */ /* 0x000fe2000000001d */
[----:B------:R-:W-:Y:S01]  /*6470*/  LOP3.LUT R5, R79, 0xffff0000, RZ, 0xc0, !PT ;  /* 0xffff00004f057812 */ /* 0x000fe200078ec0ff */
[----:B------:R-:W-:Y:S01]  /*6480*/  FFMA R30, R49, R4, R30 ;  /* 0x00000004311e7223 */ /* 0x000fe2000000001e */
[----:B------:R-:W-:Y:S02]  /*6490*/  F2FP.BF16.F32.PACK_AB R17, R23, R18 ;  /* 0x000000121711723e */ /* 0x000fe400000010ff */
[----:B------:R-:W-:Y:S01]  /*64a0*/  F2FP.BF16.F32.PACK_AB R18, R21, R20 ;  /* 0x000000141512723e */ /* 0x000fe200000010ff */
[----:B------:R-:W-:Y:S01]  /*64b0*/  FFMA R35, R49, R5, R35 ;  /* 0x0000000531237223 */ /* 0x000fe20000000023 */
[----:B------:R-:W-:Y:S02]  /*64c0*/  F2FP.BF16.F32.PACK_AB R19, R27, R22 ;  /* 0x000000161b13723e */ /* 0x000fe400000010ff */
[----:B------:R-:W-:Y:S02]  /*64d0*/  F2FP.BF16.F32.PACK_AB R24, R25, R24 ;  /* 0x000000181918723e */ /* 0x000fe400000010ff */
[----:B------:R-:W-:Y:S01]  /*64e0*/  F2FP.BF16.F32.PACK_AB R25, R31, R26 ;  /* 0x0000001a1f19723e */ /* 0x000fe200000010ff */
[----:B------:R1:W-:Y:S01]  /*64f0*/  STS.128 [R65+0x20], R16 ;  /* 0x0000201041007388 */ /* 0x0003e20000000c00 */
[----:B------:R-:W-:Y:S02]  /*6500*/  F2FP.BF16.F32.PACK_AB R26, R29, R28 ;  /* 0x0000001c1d1a723e */ /* 0x000fe400000010ff */
[----:B------:R-:W-:Y:S05]  /*6510*/  F2FP.BF16.F32.PACK_AB R27, R35, R30 ;  /* 0x0000001e231b723e */ /* 0x000fea00000010ff */
[----:B------:R1:W-:Y:S01]  /*6520*/  STS.128 [R64+0x10], R24 ;  /* 0x0000101840007388 */ /* 0x0003e20000000c00 */
[----:B------:R-:W-:Y:S01]  /*6530*/  @!PT LDS RZ, [RZ] ;  /* 0x00000000fffff984 */ /* 0x000fe20000000800 */
[----:B------:R-:W-:Y:S01]  /*6540*/  @!PT LDS RZ, [RZ] ;  /* 0x00000000fffff984 */ /* 0x000fe20000000800 */
[----:B------:R-:W-:Y:S01]  /*6550*/  @!PT LDS RZ, [RZ] ;  /* 0x00000000fffff984 */ /* 0x000fe20000000800 */
[----:B------:R-:W-:Y:S01]  /*6560*/  @!PT LDS RZ, [RZ] ;  /* 0x00000000fffff984 */ /* 0x000fe20000000800 */
[----:B------:R2:W-:Y:S07]  /*6570*/  MEMBAR.ALL.CTA ;  /* 0x0000000000007992 */ /* 0x0005ee0000008000 */
[----:B--2---:R-:W2:Y:S02]  /*6580*/  FENCE.VIEW.ASYNC.S ;  /* 0x00000000000073c6 */ /* 0x004ea40000000000 */
[----:B--2---:R-:W-:Y:S06]  /*6590*/  BAR.SYNC.DEFER_BLOCKING 0x1, 0x80 ;  /* 0x0042000000007b1d */ /* 0x004fec0000010000 */
[----:B------:R-:W-:Y:S05]  /*65a0*/  @P0 BRA `(.L_x_95) ;  /* 0x00000000001c0947 */ /* 0x000fea0003800000 */
[----:B------:R-:W-:Y:S01]  /*65b0*/  R2UR UR4, R72 ;  /* 0x00000000480472ca */ /* 0x000fe200000e0000 */
[----:B------:R-:W-:Y:S01]  /*65c0*/  UIADD3 UR6, UP0, UPT, UR54, 0x680, URZ ;  /* 0x0000068036067890 */ /* 0x000fe2000ff1e0ff */
[----:B------:R-:W-:Y:S03]  /*65d0*/  UMOV UR43, UR36 ;  /* 0x00000024002b7c82 */ /* 0x000fe60008000000 */
[----:B------:R-:W-:Y:S08]  /*65e0*/  UIADD3.X UR7, UPT, UPT, URZ, UR55, URZ, UP0, !UPT ;  /* 0x00000037ff077290 */ /* 0x000ff000087fe4ff */
[----:B------:R-:W-:Y:S09]  /*65f0*/  UIADD3 UR40, UPT, UPT, UR48, 0x200, UR4 ;  /* 0x0000020030287890 */ /* 0x000ff2000fffe004 */
[----:B------:R2:W-:Y:S02]  /*6600*/  UTMASTG.3D [UR40], [UR6] ;  /* 0x00000028060073b5 */ /* 0x0005e40008010000 */
[----:B--2---:R0:W-:Y:S02]  /*6610*/  UTMACMDFLUSH ;  /* 0x00000000000079b7 */ /* 0x0041e40000000000 */
.L_x_95:
[----:B------:R-:W-:Y:S05]  /*6620*/  BSYNC.RECONVERGENT B0 ;  /* 0x0000000000007941 */ /* 0x000fea0003800200 */
.L_x_94:
[----:B------:R-:W-:Y:S01]  /*6630*/  UIADD3 UR40, UPT, UPT, UR56, 0x1, URZ ;  /* 0x0000000138287890 */ /* 0x000fe2000fffe0ff */
[----:B------:R-:W-:Y:S03]  /*6640*/  BSSY.RECONVERGENT B0, `(.L_x_96) ;  /* 0x0000005000007945 */ /* 0x000fe60003800200 */
[----:B------:R-:W-:Y:S04]  /*6650*/  UISETP.NE.AND UP0, UPT, UR40, 0x3, UPT ;  /* 0x000000032800788c */ /* 0x000fe8000bf05270 */
[----:B------:R-:W-:Y:S01]  /*6660*/  USEL UR43, UR40, URZ, UP0 ;  /* 0x000000ff282b7287 */ /* 0x000fe20008000000 */
[----:B------:R-:W-:Y:S11]  /*6670*/  @P0 BRA `(.L_x_97) ;  /* 0x0000000000040947 */ /* 0x000ff60003800000 */
[----:B------:R-:W-:Y:S04]  /*6680*/  DEPBAR.LE SB0, 0x1 ;  /* 0x000080400000791a */ /* 0x000fe80000000000 */
.L_x_97:
[----:B------:R-:W-:Y:S05]  /*6690*/  BSYNC.RECONVERGENT B0 ;  /* 0x0000000000007941 */ /* 0x000fea0003800200 */
.L_x_96:
[----:B------:R-:W-:Y:S01]  /*66a0*/  BAR.SYNC.DEFER_BLOCKING 0x1, 0x80 ;  /* 0x0042000000007b1d */ /* 0x000fe20000010000 */
[----:B------:R-:W-:Y:S01]  /*66b0*/  ISETP.NE.AND P1, PT, R104, RZ, PT ;  /* 0x000000ff6800720c */ /* 0x000fe20003f25270 */
[----:B------:R-:W-:Y:S01]  /*66c0*/  UISETP.NE.AND UP0, UPT, UR50, URZ, UPT ;  /* 0x000000ff3200728c */ /* 0x000fe2000bf05270 */
[----:B------:R-:W-:Y:S11]  /*66d0*/  LEA R2, R74, UR48, 0x3 ;  /* 0x000000304a027c11 */ /* 0x000ff6000f8e18ff */
[----:B------:R-:W-:Y:S01]  /*66e0*/  @P1 SHF.L.U32 R3, R107, 0x1f, RZ ;  /* 0x0000001f6b031819 */ /* 0x000fe200000006ff */
[----:B------:R-:W-:Y:S06]  /*66f0*/  BRA.U !UP0, `(.L_x_98) ;  /* 0x0000000108247547 */ /* 0x000fec000b800000 */
[----:B------:R-:W-:Y:S01]  /*6700*/  IMAD.U32 R4, RZ, RZ, UR49 ;  /* 0x00000031ff047e24 */ /* 0x000fe2000f8e00ff */
[----:B------:R-:W-:Y:S01]  /*6710*/  MOV R0, UR37 ;  /* 0x0000002500007c02 */ /* 0x000fe20008000f00 */
[----:B------:R-:W-:Y:S03]  /*6720*/  UIADD3 UR49, UPT, UPT, UR49, 0x1, URZ ;  /* 0x0000000131317890 */ /* 0x000fe6000fffe0ff */
[----:B------:R-:W-:Y:S01]  /*6730*/  @P1 LEA R4, R4, UR48, 0x3 ;  /* 0x0000003004041c11 */ /* 0x000fe2000f8e18ff */
[----:B------:R-:W-:Y:S04]  /*6740*/  UISETP.NE.AND UP0, UPT, UR49, 0x3, UPT ;  /* 0x000000033100788c */ /* 0x000fe8000bf05270 */
[----:B------:R-:W-:Y:S01]  /*6750*/  @P1 VIADD R4, R4, 0x58 ;  /* 0x0000005804041836 */ /* 0x000fe20000000000 */
[----:B------:R-:W-:Y:S04]  /*6760*/  USEL UR49, UR49, URZ, UP0 ;  /* 0x000000ff31317287 */ /* 0x000fe80008000000 */
[----:B------:R-:W-:Y:S04]  /*6770*/  @P1 PRMT R0, R0, 0x654, R4 ;  /* 0x0000065400001816 */ /* 0x000fe80000000004 */
[----:B------:R2:W-:Y:S04]  /*6780*/  @P1 SYNCS.ARRIVE.TRANS64.RED.A1T0 RZ, [R0+URZ], RZ ;  /* 0x000000ff00ff19a7 */ /* 0x0005e800081004ff */
.L_x_98:
[----:B------:R-:W4:Y:S01]  /*6790*/  @P1 SYNCS.PHASECHK.TRANS64.TRYWAIT P0, [R2+URZ+0x40], R3 ;  /* 0x00004003020015a7 */ /* 0x000f2200080011ff */
[----:B------:R-:W-:Y:S01]  /*67a0*/  BSSY B1, `(.L_x_99) ;  /* 0x0000015000017945 */ /* 0x000fe20003800000 */
[----:B----4-:R-:W-:Y:S03]  /*67b0*/  @P1 SEL R75, RZ, 0x1, !P0 ;  /* 0x00000001ff4b1807 */ /* 0x010fe60004000000 */
[----:B------:R-:W-:Y:S05]  /*67c0*/  @!P1 BRA `(.L_x_100) ;  /* 0x0000000000489947 */ /* 0x000fea0003800000 */
[----:B------:R-:W-:Y:S01]  /*67d0*/  ISETP.NE.AND P1, PT, R108, RZ, PT ;  /* 0x000000ff6c00720c */ /* 0x000fe20003f25270 */
[----:B------:R-:W-:Y:S01]  /*67e0*/  BSSY B0, `(.L_x_101) ;  /* 0x000000a000007945 */ /* 0x000fe20003800000 */
[----:B------:R-:W-:Y:S11]  /*67f0*/  ISETP.NE.AND P0, PT, R75, RZ, PT ;  /* 0x000000ff4b00720c */ /* 0x000ff60003f05270 */
[----:B------:R-:W-:Y:S04]  /*6800*/  @P1 IMAD R74, R74, 0x2000, R99 ;  /* 0x000020004a4a1824 */ /* 0x000fe800078e0263 */
[----:B------:R-:W-:Y:S01]  /*6810*/  @P1 IMAD.IADD R4, R106, 0x1, R74 ;  /* 0x000000016a041824 */ /* 0x000fe200078e024a */
[----:B------:R-:W-:Y:S03]  /*6820*/  @P1 IADD3 R3, PT, PT, R105, R74, RZ ;  /* 0x0000004a69031210 */ /* 0x000fe60007ffe0ff */
[----:B--2---:R-:W-:Y:S01]  /*6830*/  @P1 IMAD.IADD R0, R98, 0x1, R4 ;  /* 0x0000000162001824 */ /* 0x004fe200078e0204 */
[----:B------:R-:W-:Y:S06]  /*6840*/  @P0 BRA `(.L_x_102) ;  /* 0x00000000000c0947 */ /* 0x000fec0003800000 */
[----:B------:R-:W-:Y:S04]  /*6850*/  SHF.L.U32 R107, R107, 0x1f, RZ ;  /* 0x0000001f6b6b7819 */ /* 0x000fe800000006ff */
[----:B------:R-:W2:Y:S02]  /*6860*/  SYNCS.PHASECHK.TRANS64.TRYWAIT P0, [R2+URZ+0x40], R107 ;  /* 0x0000406b020075a7 */ /* 0x000ea400080011ff */
[----:B--2---:R-:W-:Y:S05]  /*6870*/  @!P0 BRA `(.L_x_103) ;  /* 0x0000001800288947 */ /* 0x004fea0003800000 */
.L_x_102:
[----:B------:R-:W-:Y:S05]  /*6880*/  BSYNC B0 ;  /* 0x0000000000007941 */ /* 0x000fea0003800000 */
.L_x_101:
[----:B------:R-:W-:Y:S11]  /*6890*/  ISETP.NE.AND P0, PT, R108, RZ, PT ;  /* 0x000000ff6c00720c */ /* 0x000ff60003f05270 */
[----:B------:R-:W-:Y:S02]  /*68a0*/  @!UPT UIADD3 URZ, UPT, UPT, URZ, URZ, URZ ;  /* 0x000000fffffff290 */ /* 0x000fe4000fffe0ff */
[----:B------:R4:W1:Y:S04]  /*68b0*/  @P0 LDS.128 R56, [R74] ;  /* 0x000000004a380984 */ /* 0x0008680000000c00 */
[----:B------:R4:W1:Y:S04]  /*68c0*/  @P0 LDS.128 R68, [R3+0x20] ;  /* 0x0000200003440984 */ /* 0x0008680000000c00 */
[----:B------:R4:W1:Y:S04]  /*68d0*/  @P0 LDS.128 R60, [R4+0x10] ;  /* 0x00001000043c0984 */ /* 0x0008680000000c00 */
[----:B------:R4:W1:Y:S02]  /*68e0*/  @P0 LDS.128 R76, [R0+0x10] ;  /* 0x00001000004c0984 */ /* 0x0008640000000c00 */
.L_x_100:
[----:B------:R-:W-:Y:S05]  /*68f0*/  BSYNC B1 ;  /* 0x0000000000017941 */ /* 0x000fea0003800000 */
.L_x_99:
[----:B--2-4-:R-:W-:Y:S05]  /*6900*/  VIADD R0, R48, 0x20 ;  /* 0x0000002030007836 */ /* 0x014fea0000000000 */
[----:B------:R-:W-:Y:S04]  /*6910*/  SHF.R.U32.HI R0, RZ, 0x15, R0 ;  /* 0x00000015ff007819 */ /* 0x000fe80000011600 */
[----:B------:R-:W-:Y:S11]  /*6920*/  LOP3.LUT P0, RZ, R0, 0x3, R92, 0x48, !PT ;  /* 0x0000000300ff7812 */ /* 0x000ff6000780485c */
[----:B------:R-:W-:Y:S02]  /*6930*/  @!UPT UIADD3 URZ, UPT, UPT, URZ, URZ, URZ ;  /* 0x000000fffffff290 */ /* 0x000fe4000fffe0ff */
[----:B------:R-:W-:Y:S05]  /*6940*/  @!P0 BRA `(.L_x_104) ;  /* 0x0000000000408947 */ /* 0x000fea0003800000 */
[----:B------:R-:W2:Y:S01]  /*6950*/  LDCU.64 UR8, c[0x4][0x70] ;  /* 0x01000e00ff0877ac */ /* 0x000ea20008000a00 */
[----:B------:R-:W-:Y:S01]  /*6960*/  MOV R3, 0x0 ;  /* 0x0000000000037802 */ /* 0x000fe20000000f00 */
[----:B------:R-:W-:Y:S02]  /*6970*/  HFMA2 R12, -RZ, RZ, 0, 5.9604644775390625e-08 ;  /* 0x00000001ff0c7431 */ /* 0x000fe400000001ff */
[----:B-1----:R-:W-:Y:S02]  /*6980*/  IMAD.MOV.U32 R8, RZ, RZ, 0x192 ;  /* 0x00000192ff087424 */ /* 0x002fe400078e00ff */
[----:B------:R-:W-:Y:S01]  /*6990*/  IMAD.MOV.U32 R13, RZ, RZ, RZ ;  /* 0x000000ffff0d7224 */ /* 0x000fe200078e00ff */
[----:B------:R-:W1:Y:S01]  /*69a0*/  LDCU.64 UR6, c[0x4][0x78] ;  /* 0x01000f00ff0677ac */ /* 0x000e620008000a00 */
[----:B------:R-:W4:Y:S01]  /*69b0*/  LDC.64 R2, c[0x4][R3] ;  /* 0x0100000003027b82 */ /* 0x000f220000000a00 */
[----:B------:R-:W5:Y:S01]  /*69c0*/  LDCU.64 UR4, c[0x4][0x10] ;  /* 0x01000200ff0477ac */ /* 0x000f620008000a00 */
[----:B--2---:R-:W-:Y:S01]  /*69d0*/  MOV R5, UR9 ;  /* 0x0000000900057c02 */ /* 0x004fe20008000f00 */
[----:B------:R-:W-:Y:S01]  /*69e0*/  IMAD.U32 R4, RZ, RZ, UR8 ;  /* 0x00000008ff047e24 */ /* 0x000fe2000f8e00ff */
[----:B-1----:R-:W-:Y:S01]  /*69f0*/  MOV R7, UR7 ;  /* 0x0000000700077c02 */ /* 0x002fe20008000f00 */
[----:B------:R-:W-:Y:S01]  /*6a00*/  IMAD.U32 R6, RZ, RZ, UR6 ;  /* 0x00000006ff067e24 */ /* 0x000fe2000f8e00ff */
[----:B-----5:R-:W-:Y:S01]  /*6a10*/  MOV R11, UR5 ;  /* 0x00000005000b7c02 */ /* 0x020fe20008000f00 */
[----:B------:R-:W-:Y:S02]  /*6a20*/  IMAD.U32 R10, RZ, RZ, UR4 ;  /* 0x00000004ff0a7e24 */ /* 0x000fe4000f8e00ff */
[----:B------:R-:W-:Y:S07]  /*6a30*/  LEPC R20, `(.L_x_104) ;  /* 0x000000001014794e */ /* 0x000fee0000000000 */
[----:B---34-:R-:W-:Y:S05]  /*6a40*/  CALL.ABS.NOINC R2 ;  /* 0x0000000002007343 */ /* 0x018fea0003c00000 */
.L_x_104:
[----:B------:R-:W-:Y:S01]  /*6a50*/  ISETP.NE.AND P0, PT, R100, RZ, PT ;  /* 0x000000ff6400720c */ /* 0x000fe20003f05270 */
[----:B------:R-:W-:Y:S05]  /*6a60*/  WARPSYNC.ALL ;  /* 0x0000000000007948 */ /* 0x000fea0003800000 */
[----:B------:R-:W-:Y:S01]  /*6a70*/  R2UR UR4, R48 ;  /* 0x00000000300472ca */ /* 0x000fe200000e0000 */
[----:B------:R-:W-:Y:S01]  /*6a80*/  USHF.L.U32 UR8, UR43, 0xd, URZ ;  /* 0x0000000d2b087899 */ /* 0x000fe200080006ff */
[----:B------:R-:W-:Y:S01]  /*6a90*/  R2UR UR5, R73 ;  /* 0x00000000490572ca */ /* 0x000fe200000e0000 */
[----:B------:R-:W-:Y:S01]  /*6aa0*/  BSSY.RECONVERGENT B0, `(.L_x_105) ;  /* 0x000008e000007945 */ /* 0x000fe20003800200 */
[C---:B-1----:R-:W-:Y:S02]  /*6ab0*/  SHF.L.U32 R0, R56.reuse, 0x10, RZ ;  /* 0x0000001038007819 */ /* 0x042fe400000006ff */
[----:B------:R-:W-:Y:S02]  /*6ac0*/  LOP3.LUT R2, R56, 0xffff0000, RZ, 0xc0, !PT ;  /* 0xffff000038027812 */ /* 0x000fe400078ec0ff */
[C---:B------:R-:W-:Y:S02]  /*6ad0*/  SHF.L.U32 R3, R57.reuse, 0x10, RZ ;  /* 0x0000001039037819 */ /* 0x040fe400000006ff */
[----:B------:R-:W-:Y:S02]  /*6ae0*/  LOP3.LUT R48, R57, 0xffff0000, RZ, 0xc0, !PT ;  /* 0xffff000039307812 */ /* 0x000fe400078ec0ff */
[C---:B------:R-:W-:Y:S01]  /*6af0*/  SHF.L.U32 R50, R58.reuse, 0x10, RZ ;  /* 0x000000103a327819 */ /* 0x040fe200000006ff */
[----:B------:R-:W1:Y:S01]  /*6b00*/  LDTM.x32 R4, tmem[UR4+0x20] ;  /* 0x00002004000479ee */ /* 0x000e6200082c0000 */
[----:B------:R-:W-:Y:S01]  /*6b10*/  LOP3.LUT R51, R58, 0xffff0000, RZ, 0xc0, !PT ;  /* 0xffff00003a337812 */ /* 0x000fe200078ec0ff */
[----:B------:R-:W-:Y:S01]  /*6b20*/  NOP ;  /* 0x0000000000007918 */ /* 0x000fe20000000000 */
[C---:B------:R-:W-:Y:S01]  /*6b30*/  SHF.L.U32 R52, R59.reuse, 0x10, RZ ;  /* 0x000000103b347819 */ /* 0x040fe200000006ff */
[----:B------:R-:W-:Y:S01]  /*6b40*/  UIADD3 UR5, UPT, UPT, UR5, 0xc0, URZ ;  /* 0x000000c005057890 */ /* 0x000fe2000fffe0ff */
[----:B------:R-:W-:Y:S02]  /*6b50*/  LOP3.LUT R53, R59, 0xffff0000, RZ, 0xc0, !PT ;  /* 0xffff00003b357812 */ /* 0x000fe400078ec0ff */
[C---:B------:R-:W-:Y:S01]  /*6b60*/  SHF.L.U32 R54, R60.reuse, 0x10, RZ ;  /* 0x000000103c367819 */ /* 0x040fe200000006ff */
[----:B------:R-:W-:Y:S01]  /*6b70*/  UPRMT UR5, UR37, 0x654, UR5 ;  /* 0x0000065425057896 */ /* 0x000fe20008000005 */
[----:B------:R-:W-:Y:S02]  /*6b80*/  LOP3.LUT R55, R60, 0xffff0000, RZ, 0xc0, !PT ;  /* 0xffff00003c377812 */ /* 0x000fe400078ec0ff */
[C---:B------:R-:W-:Y:S02]  /*6b90*/  SHF.L.U32 R56, R61.reuse, 0x10, RZ ;  /* 0x000000103d387819 */ /* 0x040fe400000006ff */
[----:B------:R-:W-:Y:S02]  /*6ba0*/  LOP3.LUT R57, R61, 0xffff0000, RZ, 0xc0, !PT ;  /* 0xffff00003d397812 */ /* 0x000fe400078ec0ff */
[C---:B------:R-:W-:Y:S02]  /*6bb0*/  SHF.L.U32 R58, R62.reuse, 0x10, RZ ;  /* 0x000000103e3a7819 */ /* 0x040fe400000006ff */
[----:B------:R-:W-:Y:S01]  /*6bc0*/  LOP3.LUT R59, R62, 0xffff0000, RZ, 0xc0, !PT ;  /* 0xffff00003e3b7812 */ /* 0x000fe200078ec0ff */
[----:B-1----:R-:W-:Y:S01]  /*6bd0*/  SYNCS.ARRIVE.TRANS64.RED.A1T0 RZ, [UR5], RZ ;  /* 0x000000ffffff79a7 */ /* 0x002fe20008100405 */
[C---:B------:R-:W-:Y:S02]  /*6be0*/  SHF.L.U32 R60, R63.reuse, 0x10, RZ ;  /* 0x000000103f3c7819 */ /* 0x040fe400000006ff */
[----:B------:R-:W-:Y:S02]  /*6bf0*/  LOP3.LUT R61, R63, 0xffff0000, RZ, 0xc0, !PT ;  /* 0xffff00003f3d7812 */ /* 0x000fe400078ec0ff */
[C---:B------:R-:W-:Y:S01]  /*6c00*/  SHF.L.U32 R62, R68.reuse, 0x10, RZ ;  /* 0x00000010443e7819 */ /* 0x040fe200000006ff */
[C---:B------:R-:W-:Y:S01]  /*6c10*/  FMUL R4, R47.reuse, R4 ;  /* 0x000000042f047220 */ /* 0x040fe20000400000 */
[----:B------:R-:W-:Y:S01]  /*6c20*/  LOP3.LUT R63, R68, 0xffff0000, RZ, 0xc0, !PT ;  /* 0xffff0000443f7812 */ /* 0x000fe200078ec0ff */
[----:B------:R-:W-:Y:S01]  /*6c30*/  FMUL R5, R47, R5 ;  /* 0x000000052f057220 */ /* 0x000fe20000400000 */
[----:B---3--:R-:W-:Y:S01]  /*6c40*/  SHF.L.U32 R64, R69, 0x10, RZ ;  /* 0x0000001045407819 */ /* 0x008fe200000006ff */
[----:B------:R-:W-:Y:S01]  /*6c50*/  FMUL R6, R47, R6 ;  /* 0x000000062f067220 */ /* 0x000fe20000400000 */
[----:B------:R-:W-:Y:S01]  /*6c60*/  LOP3.LUT R65, R69, 0xffff0000, RZ, 0xc0, !PT ;  /* 0xffff000045417812 */ /* 0x000fe200078ec0ff */
[----:B------:R-:W-:Y:S01]  /*6c70*/  FMUL R7, R47, R7 ;  /* 0x000000072f077220 */ /* 0x000fe20000400000 */
[----:B------:R-:W-:Y:S01]  /*6c80*/  SHF.L.U32 R66, R70, 0x10, RZ ;  /* 0x0000001046427819 */ /* 0x000fe200000006ff */
[----:B------:R-:W-:Y:S01]  /*6c90*/  FFMA R4, R49, R0, R4 ;  /* 0x0000000031047223 */ /* 0x000fe20000000004 */
[C---:B------:R-:W-:Y:S01]  /*6ca0*/  SHF.L.U32 R74, R78.reuse, 0x10, RZ ;  /* 0x000000104e4a7819 */ /* 0x040fe200000006ff */
[----:B------:R-:W-:Y:S01]  /*6cb0*/  FMUL R8, R47, R8 ;  /* 0x000000082f087220 */ /* 0x000fe20000400000 */
[----:B------:R-:W-:Y:S01]  /*6cc0*/  LOP3.LUT R75, R78, 0xffff0000, RZ, 0xc0, !PT ;  /* 0xffff00004e4b7812 */ /* 0x000fe200078ec0ff */
[C---:B------:R-:W-:Y:S01]  /*6cd0*/  FFMA R5, R49.reuse, R2, R5 ;  /* 0x0000000231057223 */ /* 0x040fe20000000005 */
[----:B------:R-:W-:Y:S01]  /*6ce0*/  LOP3.LUT R67, R70, 0xffff0000, RZ, 0xc0, !PT ;  /* 0xffff000046437812 */ /* 0x000fe200078ec0ff */
[C---:B------:R-:W-:Y:S01]  /*6cf0*/  FFMA R6, R49.reuse, R3, R6 ;  /* 0x0000000331067223 */ /* 0x040fe20000000006 */
[----:B------:R-:W-:Y:S01]  /*6d00*/  FFMA R7, R49, R48, R7 ;  /* 0x0000003031077223 */ /* 0x000fe20000000007 */
[----:B------:R-:W-:Y:S01]  /*6d10*/  IADD3 R78, PT, PT, R99, UR8, RZ ;  /* 0x00000008634e7c10 */ /* 0x000fe2000fffe0ff */
[----:B------:R-:W-:Y:S01]  /*6d20*/  FFMA R8, R49, R50, R8 ;  /* 0x0000003231087223 */ /* 0x000fe20000000008 */
[----:B------:R-:W-:Y:S01]  /*6d30*/  F2FP.BF16.F32.PACK_AB R4, R5, R4 ;  /* 0x000000040504723e */ /* 0x000fe200000010ff */
[----:B------:R-:W-:Y:S01]  /*6d40*/  FMUL R9, R47, R9 ;  /* 0x000000092f097220 */ /* 0x000fe20000400000 */
[----:B------:R-:W-:Y:S01]  /*6d50*/  F2FP.BF16.F32.PACK_AB R5, R7, R6 ;  /* 0x000000060705723e */ /* 0x000fe200000010ff */
[----:B------:R-:W-:Y:S01]  /*6d60*/  FMUL R0, R47, R10 ;  /* 0x0000000a2f007220 */ /* 0x000fe20000400000 */
[-C--:B------:R-:W-:Y:S01]  /*6d70*/  IADD3 R106, PT, PT, R106, R78.reuse, RZ ;  /* 0x0000004e6a6a7210 */ /* 0x080fe20007ffe0ff */
[----:B------:R-:W-:Y:S01]  /*6d80*/  FFMA R9, R49, R51, R9 ;  /* 0x0000003331097223 */ /* 0x000fe20000000009 */
[----:B------:R-:W-:Y:S01]  /*6d90*/  IADD3 R105, PT, PT, R105, R78, RZ ;  /* 0x0000004e69697210 */ /* 0x000fe20007ffe0ff */
[----:B------:R-:W-:Y:S01]  /*6da0*/  FFMA R0, R49, R52, R0 ;  /* 0x0000003431007223 */ /* 0x000fe20000000000 */
[C---:B------:R-:W-:Y:S01]  /*6db0*/  FMUL R2, R47.reuse, R11 ;  /* 0x0000000b2f027220 */ /* 0x040fe20000400000 */
[----:B------:R-:W-:Y:S01]  /*6dc0*/  FMUL R3, R47, R12 ;  /* 0x0000000c2f037220 */ /* 0x000fe20000400000 */
[----:B------:R-:W-:Y:S01]  /*6dd0*/  F2FP.BF16.F32.PACK_AB R6, R9, R8 ;  /* 0x000000080906723e */ /* 0x000fe200000010ff */
[----:B------:R-:W-:Y:S01]  /*6de0*/  FMUL R10, R47, R13 ;  /* 0x0000000d2f0a7220 */ /* 0x000fe20000400000 */
[C---:B------:R-:W-:Y:S01]  /*6df0*/  FFMA R2, R49.reuse, R53, R2 ;  /* 0x0000003531027223 */ /* 0x040fe20000000002 */
[----:B------:R-:W-:Y:S01]  /*6e00*/  FFMA R3, R49, R54, R3 ;  /* 0x0000003631037223 */ /* 0x000fe20000000003 */
[----:B------:R-:W-:Y:S01]  /*6e10*/  FMUL R11, R47, R14 ;  /* 0x0000000e2f0b7220 */ /* 0x000fe20000400000 */
[----:B------:R-:W-:Y:S01]  /*6e20*/  FFMA R10, R49, R55, R10 ;  /* 0x00000037310a7223 */ /* 0x000fe2000000000a */
[C---:B------:R-:W-:Y:S01]  /*6e30*/  FMUL R15, R47.reuse, R15 ;  /* 0x0000000f2f0f7220 */ /* 0x040fe20000400000 */
[C---:B------:R-:W-:Y:S01]  /*6e40*/  FMUL R12, R47.reuse, R16 ;  /* 0x000000102f0c7220 */ /* 0x040fe20000400000 */
[----:B------:R-:W-:Y:S01]  /*6e50*/  FMUL R13, R47, R17 ;  /* 0x000000112f0d7220 */ /* 0x000fe20000400000 */
[----:B------:R-:W-:Y:S01]  /*6e60*/  FFMA R11, R49, R56, R11 ;  /* 0x00000038310b7223 */ /* 0x000fe2000000000b */
[----:B------:R-:W-:Y:S01]  /*6e70*/  FMUL R14, R47, R18 ;  /* 0x000000122f0e7220 */ /* 0x000fe20000400000 */
[----:B------:R-:W-:Y:S01]  /*6e80*/  FFMA R15, R49, R57, R15 ;  /* 0x00000039310f7223 */ /* 0x000fe2000000000f */
[----:B------:R-:W-:Y:S01]  /*6e90*/  FMUL R19, R47, R19 ;  /* 0x000000132f137220 */ /* 0x000fe20000400000 */
[----:B------:R-:W-:Y:S01]  /*6ea0*/  F2FP.BF16.F32.PACK_AB R7, R2, R0 ;  /* 0x000000000207723e */ /* 0x000fe200000010ff */
[----:B------:R-:W-:Y:S01]  /*6eb0*/  FFMA R12, R49, R58, R12 ;  /* 0x0000003a310c7223 */ /* 0x000fe2000000000c */
[----:B------:R-:W-:Y:S01]  /*6ec0*/  FMUL R16, R47, R20 ;  /* 0x000000142f107220 */ /* 0x000fe20000400000 */
[----:B------:R-:W-:Y:S01]  /*6ed0*/  FFMA R13, R49, R59, R13 ;  /* 0x0000003b310d7223 */ /* 0x000fe2000000000d */
[----:B------:R-:W-:Y:S01]  /*6ee0*/  FMUL R17, R47, R21 ;  /* 0x000000152f117220 */ /* 0x000fe20000400000 */
[----:B------:R1:W-:Y:S01]  /*6ef0*/  STS.128 [R99+UR8], R4 ;  /* 0x0000000463007988 */ /* 0x0003e20008000c08 */
[----:B------:R-:W-:Y:S01]  /*6f00*/  SHF.L.U32 R68, R71, 0x10, RZ ;  /* 0x0000001047447819 */ /* 0x000fe200000006ff */
[----:B------:R-:W-:Y:S01]  /*6f10*/  FFMA R14, R49, R60, R14 ;  /* 0x0000003c310e7223 */ /* 0x000fe2000000000e */
[----:B------:R-:W-:Y:S01]  /*6f20*/  LOP3.LUT R69, R71, 0xffff0000, RZ, 0xc0, !PT ;  /* 0xffff000047457812 */ /* 0x000fe200078ec0ff */
[----:B------:R-:W-:Y:S01]  /*6f30*/  FMUL R18, R47, R22 ;  /* 0x000000162f127220 */ /* 0x000fe20000400000 */
[----:B------:R-:W-:Y:S01]  /*6f40*/  SHF.L.U32 R70, R76, 0x10, RZ ;  /* 0x000000104c467819 */ /* 0x000fe200000006ff */
[----:B------:R-:W-:Y:S01]  /*6f50*/  FFMA R19, R49, R61, R19 ;  /* 0x0000003d31137223 */ /* 0x000fe20000000013 */
[----:B------:R-:W-:Y:S01]  /*6f60*/  FMUL R23, R47, R23 ;  /* 0x000000172f177220 */ /* 0x000fe20000400000 */
[----:B------:R-:W-:Y:S01]  /*6f70*/  FFMA R16, R49, R62, R16 ;  /* 0x0000003e31107223 */ /* 0x000fe20000000010 */
[----:B------:R-:W-:Y:S01]  /*6f80*/  FMUL R20, R47, R24 ;  /* 0x000000182f147220 */ /* 0x000fe20000400000 */
[----:B------:R-:W-:Y:S01]  /*6f90*/  FFMA R17, R49, R63, R17 ;  /* 0x0000003f31117223 */ /* 0x000fe20000000011 */
[----:B------:R-:W-:Y:S01]  /*6fa0*/  FMUL R21, R47, R25 ;  /* 0x000000192f157220 */ /* 0x000fe20000400000 */
[----:B------:R-:W-:Y:S01]  /*6fb0*/  FFMA R18, R49, R64, R18 ;  /* 0x0000004031127223 */ /* 0x000fe20000000012 */
[----:B------:R-:W-:Y:S01]  /*6fc0*/  FMUL R22, R47, R26 ;  /* 0x0000001a2f167220 */ /* 0x000fe20000400000 */
[----:B------:R-:W-:Y:S01]  /*6fd0*/  F2FP.BF16.F32.PACK_AB R8, R10, R3 ;  /* 0x000000030a08723e */ /* 0x000fe200000010ff */
[----:B------:R-:W-:Y:S01]  /*6fe0*/  FFMA R23, R49, R65, R23 ;  /* 0x0000004131177223 */ /* 0x000fe20000000017 */
[----:B------:R-:W-:Y:S01]  /*6ff0*/  F2FP.BF16.F32.PACK_AB R9, R15, R11 ;  /* 0x0000000b0f09723e */ /* 0x000fe200000010ff */
[----:B------:R-:W-:Y:S01]  /*7000*/  FMUL R27, R47, R27 ;  /* 0x0000001b2f1b7220 */ /* 0x000fe20000400000 */
[----:B------:R-:W-:Y:S01]  /*7010*/  F2FP.BF16.F32.PACK_AB R10, R13, R12 ;  /* 0x0000000c0d0a723e */ /* 0x000fe200000010ff */
[----:B------:R-:W-:Y:S01]  /*7020*/  FFMA R20, R49, R66, R20 ;  /* 0x0000004231147223 */ /* 0x000fe20000000014 */
[----:B------:R-:W-:Y:S01]  /*7030*/  F2FP.BF16.F32.PACK_AB R11, R19, R14 ;  /* 0x0000000e130b723e */ /* 0x000fe200000010ff */
[----:B------:R-:W-:Y:S01]  /*7040*/  FMUL R24, R47, R28 ;  /* 0x0000001c2f187220 */ /* 0x000fe20000400000 */
[----:B------:R-:W-:Y:S01]  /*7050*/  LOP3.LUT R71, R76, 0xffff0000, RZ, 0xc0, !PT ;  /* 0xffff00004c477812 */ /* 0x000fe200078ec0ff */
[----:B------:R-:W-:Y:S01]  /*7060*/  FFMA R21, R49, R67, R21 ;  /* 0x0000004331157223 */ /* 0x000fe20000000015 */
[----:B------:R-:W-:Y:S01]  /*7070*/  SHF.L.U32 R72, R77, 0x10, RZ ;  /* 0x000000104d487819 */ /* 0x000fe200000006ff */
[----:B------:R1:W-:Y:S01]  /*7080*/  STS.128 [R106+0x10], R8 ;  /* 0x000010086a007388 */ /* 0x0003e20000000c00 */
[----:B------:R-:W-:Y:S01]  /*7090*/  FMUL R25, R47, R29 ;  /* 0x0000001d2f197220 */ /* 0x000fe20000400000 */
[----:B------:R-:W-:Y:S01]  /*70a0*/  FFMA R22, R49, R68, R22 ;  /* 0x0000004431167223 */ /* 0x000fe20000000016 */
[----:B------:R-:W-:Y:S01]  /*70b0*/  LOP3.LUT R73, R77, 0xffff0000, RZ, 0xc0, !PT ;  /* 0xffff00004d497812 */ /* 0x000fe200078ec0ff */
[----:B------:R-:W-:Y:S01]  /*70c0*/  FMUL R26, R47, R30 ;  /* 0x0000001e2f1a7220 */ /* 0x000fe20000400000 */
[----:B------:R-:W-:Y:S01]  /*70d0*/  FFMA R27, R49, R69, R27 ;  /* 0x00000045311b7223 */ /* 0x000fe2000000001b */
[----:B------:R-:W-:Y:S01]  /*70e0*/  FMUL R31, R47, R31 ;  /* 0x0000001f2f1f7220 */ /* 0x000fe20000400000 */
[----:B------:R-:W-:Y:S01]  /*70f0*/  FFMA R24, R49, R70, R24 ;  /* 0x0000004631187223 */ /* 0x000fe20000000018 */
[----:B------:R-:W-:Y:S01]  /*7100*/  FMUL R28, R47, R32 ;  /* 0x000000202f1c7220 */ /* 0x000fe20000400000 */
[----:B------:R-:W-:Y:S01]  /*7110*/  FFMA R25, R49, R71, R25 ;  /* 0x0000004731197223 */ /* 0x000fe20000000019 */
[----:B------:R-:W-:Y:S01]  /*7120*/  SHF.L.U32 R76, R79, 0x10, RZ ;  /* 0x000000104f4c7819 */ /* 0x000fe200000006ff */
[----:B------:R-:W-:Y:S01]  /*7130*/  FMUL R29, R47, R33 ;  /* 0x000000212f1d7220 */ /* 0x000fe20000400000 */
[----:B------:R-:W-:Y:S01]  /*7140*/  F2FP.BF16.F32.PACK_AB R16, R17, R16 ;  /* 0x000000101110723e */ /* 0x000fe200000010ff */
[----:B------:R-:W-:Y:S01]  /*7150*/  FFMA R26, R49, R72, R26 ;  /* 0x00000048311a7223 */ /* 0x000fe2000000001a */
[----:B------:R-:W-:Y:S01]  /*7160*/  LOP3.LUT R77, R79, 0xffff0000, RZ, 0xc0, !PT ;  /* 0xffff00004f4d7812 */ /* 0x000fe200078ec0ff */
[----:B------:R-:W-:Y:S01]  /*7170*/  FMUL R30, R47, R34 ;  /* 0x000000222f1e7220 */ /* 0x000fe20000400000 */
[----:B------:R-:W-:Y:S01]  /*7180*/  F2FP.BF16.F32.PACK_AB R17, R23, R18 ;  /* 0x000000121711723e */ /* 0x000fe200000010ff */
[----:B------:R-:W-:Y:S01]  /*7190*/  FFMA R31, R49, R73, R31 ;  /* 0x00000049311f7223 */ /* 0x000fe2000000001f */
[----:B------:R-:W-:Y:S01]  /*71a0*/  FMUL R35, R47, R35 ;  /* 0x000000232f237220 */ /* 0x000fe20000400000 */
[----:B------:R-:W-:Y:S01]  /*71b0*/  F2FP.BF16.F32.PACK_AB R18, R21, R20 ;  /* 0x000000141512723e */ /* 0x000fe200000010ff */
[----:B------:R-:W-:Y:S01]  /*71c0*/  FFMA R28, R49, R74, R28 ;  /* 0x0000004a311c7223 */ /* 0x000fe2000000001c */
[----:B------:R-:W-:Y:S01]  /*71d0*/  F2FP.BF16.F32.PACK_AB R19, R27, R22 ;  /* 0x000000161b13723e */ /* 0x000fe200000010ff */
[C---:B------:R-:W-:Y:S01]  /*71e0*/  FFMA R29, R49.reuse, R75, R29 ;  /* 0x0000004b311d7223 */ /* 0x040fe2000000001d */
[C---:B------:R-:W-:Y:S01]  /*71f0*/  FFMA R30, R49.reuse, R76, R30 ;  /* 0x0000004c311e7223 */ /* 0x040fe2000000001e */
[----:B------:R-:W-:Y:S01]  /*7200*/  FFMA R35, R49, R77, R35 ;  /* 0x0000004d31237223 */ /* 0x000fe20000000023 */
[----:B------:R-:W-:Y:S01]  /*7210*/  F2FP.BF16.F32.PACK_AB R24, R25, R24 ;  /* 0x000000181918723e */ /* 0x000fe200000010ff */
[----:B------:R1:W-:Y:S01]  /*7220*/  STS.128 [R105+0x20], R16 ;  /* 0x0000201069007388 */ /* 0x0003e20000000c00 */
[----:B------:R-:W-:Y:S02]  /*7230*/  F2FP.BF16.F32.PACK_AB R25, R31, R26 ;  /* 0x0000001a1f19723e */ /* 0x000fe400000010ff */
[----:B------:R-:W-:Y:S02]  /*7240*/  F2FP.BF16.F32.PACK_AB R26, R29, R28 ;  /* 0x0000001c1d1a723e */ /* 0x000fe400000010ff */
[----:B------:R-:W-:Y:S02]  /*7250*/  F2FP.BF16.F32.PACK_AB R27, R35, R30 ;  /* 0x0000001e231b723e */ /* 0x000fe400000010ff */
[----:B------:R-:W-:Y:S05]  /*7260*/  IADD3 R0, PT, PT, R98, R106, RZ ;  /* 0x0000006a62007210 */ /* 0x000fea0007ffe0ff */
        /* <DEDUP_REMOVED lines=9> */
[----:B------:R-:W-:Y:S02]  /*7300*/  UIADD3 UR10, UP0, UPT, UR54, 0x680, URZ ;  /* 0x00000680360a7890 */ /* 0x000fe4000ff1e0ff */
[----:B------:R-:W-:Y:S02]  /*7310*/  UIADD3 UR5, UPT, UPT, UR41, 0x20, URZ ;  /* 0x0000002029057890 */ /* 0x000fe4000fffe0ff */
[----:B------:R-:W-:Y:S02]  /*7320*/  UIADD3 UR4, UPT, UPT, UR48, 0x200, UR8 ;  /* 0x0000020030047890 */ /* 0x000fe4000fffe008 */
[----:B------:R-:W-:Y:S01]  /*7330*/  UIADD3.X UR11, UPT, UPT, URZ, UR55, URZ, UP0, !UPT ;  /* 0x00000037ff0b7290 */ /* 0x000fe200087fe4ff */
[----:B------:R-:W-:Y:S01]  /*7340*/  UMOV UR6, UR42 ;  /* 0x0000002a00067c82 */ /* 0x000fe20008000000 */
[----:B------:R-:W-:Y:S07]  /*7350*/  UMOV UR7, UR36 ;  /* 0x0000002400077c82 */ /* 0x000fee0008000000 */
[----:B------:R2:W-:Y:S02]  /*7360*/  UTMASTG.3D [UR4], [UR10] ;  /* 0x000000040a0073b5 */ /* 0x0005e40008010000 */
[----:B--2---:R0:W-:Y:S02]  /*7370*/  UTMACMDFLUSH ;  /* 0x00000000000079b7 */ /* 0x0041e40000000000 */
.L_x_106:
[----:B------:R-:W-:Y:S05]  /*7380*/  BSYNC.RECONVERGENT B0 ;  /* 0x0000000000007941 */ /* 0x000fea0003800200 */
.L_x_105:
[----:B------:R-:W-:Y:S01]  /*7390*/  UIADD3 UR43, UPT, UPT, UR43, 0x1, URZ ;  /* 0x000000012b2b7890 */ /* 0x000fe2000fffe0ff */
[----:B------:R-:W-:Y:S03]  /*73a0*/  BSSY.RECONVERGENT B0, `(.L_x_107) ;  /* 0x0000008000007945 */ /* 0x000fe60003800200 */
[----:B------:R-:W-:Y:S04]  /*73b0*/  UISETP.NE.AND UP0, UPT, UR43, 0x3, UPT ;  /* 0x000000032b00788c */ /* 0x000fe8000bf05270 */
[----:B------:R-:W-:Y:S02]  /*73c0*/  UISETP.EQ.XOR UP1, UPT, UR40, 0x3, !UP0 ;  /* 0x000000032800788c */ /* 0x000fe4000c722a70 */
[----:B------:R-:W-:Y:S02]  /*73d0*/  USEL UR56, UR43, URZ, UP0 ;  /* 0x000000ff2b387287 */ /* 0x000fe40008000000 */
[----:B------:R-:W-:Y:S04]  /*73e0*/  USEL UR4, URZ, 0x1, !UP1 ;  /* 0x00000001ff047887 */ /* 0x000fe8000c800000 */
[----:B------:R-:W-:Y:S01]  /*73f0*/  ULOP3.LUT UR51, UR51, UR4, URZ, 0x3c, !UPT ;  /* 0x0000000433337292 */ /* 0x000fe2000f8e3cff */
[----:B------:R-:W-:Y:S11]  /*7400*/  @P0 BRA `(.L_x_108) ;  /* 0x0000000000040947 */ /* 0x000ff60003800000 */
[----:B------:R-:W-:Y:S04]  /*7410*/  DEPBAR.LE SB0, 0x1 ;  /* 0x000080400000791a */ /* 0x000fe80000000000 */
.L_x_108:
[----:B------:R-:W-:Y:S05]  /*7420*/  BSYNC.RECONVERGENT B0 ;  /* 0x0000000000007941 */ /* 0x000fea0003800200 */
.L_x_107:
[----:B------:R-:W-:Y:S01]  /*7430*/  BAR.SYNC.DEFER_BLOCKING 0x1, 0x80 ;  /* 0x0042000000007b1d */ /* 0x000fe20000010000 */
[----:B------:R-:W-:Y:S01]  /*7440*/  UISETP.NE.AND UP0, UPT, UR50, -0x2, UPT ;  /* 0xfffffffe3200788c */ /* 0x000fe2000bf05270 */
[----:B------:R-:W-:Y:S08]  /*7450*/  IADD3 R45, PT, PT, R45, 0x1, RZ ;  /* 0x000000012d2d7810 */ /* 0x000ff00007ffe0ff */
[----:B------:R-:W-:Y:S05]  /*7460*/  BRA.U !UP0, `(.L_x_109) ;  /* 0x0000000108287547 */ /* 0x000fea000b800000 */
[----:B------:R-:W-:Y:S01]  /*7470*/  ISETP.NE.AND P0, PT, R104, RZ, PT ;  /* 0x000000ff6800720c */ /* 0x000fe20003f05270 */
[----:B------:R-:W-:Y:S01]  /*7480*/  IMAD.U32 R2, RZ, RZ, UR49 ;  /* 0x00000031ff027e24 */ /* 0x000fe2000f8e00ff */
[----:B------:R-:W-:Y:S01]  /*7490*/  UIADD3 UR49, UPT, UPT, UR49, 0x1, URZ ;  /* 0x0000000131317890 */ /* 0x000fe2000fffe0ff */
[----:B-1----:R-:W-:Y:S03]  /*74a0*/  IMAD.U32 R0, RZ, RZ, UR37 ;  /* 0x00000025ff007e24 */ /* 0x002fe6000f8e00ff */
[----:B------:R-:W-:Y:S04]  /*74b0*/  UISETP.NE.AND UP0, UPT, UR49, 0x3, UPT ;  /* 0x000000033100788c */ /* 0x000fe8000bf05270 */
[----:B------:R-:W-:Y:S03]  /*74c0*/  USEL UR49, UR49, URZ, UP0 ;  /* 0x000000ff31317287 */ /* 0x000fe60008000000 */
[----:B------:R-:W-:Y:S05]  /*74d0*/  @P0 LEA R2, R2, UR48, 0x3 ;  /* 0x0000003002020c11 */ /* 0x000fea000f8e18ff */
[----:B------:R-:W-:Y:S05]  /*74e0*/  @P0 VIADD R2, R2, 0x58 ;  /* 0x0000005802020836 */ /* 0x000fea0000000000 */
[----:B------:R-:W-:Y:S04]  /*74f0*/  @P0 PRMT R0, R0, 0x654, R2 ;  /* 0x0000065400000816 */ /* 0x000fe80000000002 */
[----:B------:R2:W-:Y:S03]  /*7500*/  @P0 SYNCS.ARRIVE.TRANS64.RED.A1T0 RZ, [R0+URZ], RZ ;  /* 0x000000ff00ff09a7 */ /* 0x0005e600081004ff */
.L_x_109:
[----:B------:R-:W-:Y:S01]  /*7510*/  ISETP.NE.AND P2, PT, R101, RZ, PT ;  /* 0x000000ff6500720c */ /* 0x000fe20003f45270 */
[----:B------:R-:W-:Y:S01]  /*7520*/  UIADD3 UR50, UPT, UPT, UR50, 0x2, URZ ;  /* 0x0000000232327890 */ /* 0x000fe2000fffe0ff */
[----:B------:R-:W-:Y:S01]  /*7530*/  ISETP.NE.AND P0, PT, R103, 0x2, PT ;  /* 0x000000026700780c */ /* 0x000fe20003f05270 */
[----:B------:R-:W-:Y:S01]  /*7540*/  IMAD.IADD R14, R43, 0x1, R86 ;  /* 0x000000012b0e7824 */ /* 0x000fe200078e0256 */
[----:B------:R-:W-:Y:S01]  /*7550*/  ISETP.NE.AND P1, PT, R45, 0x4, PT ;  /* 0x000000042d00780c */ /* 0x000fe20003f25270 */
[----:B------:R-:W-:Y:S01]  /*7560*/  IMAD.IADD R15, R44, 0x1, R87 ;  /* 0x000000012c0f7824 */ /* 0x000fe200078e0257 */
[----:B------:R-:W-:Y:S02]  /*7570*/  SEL R2, RZ, 0x1, P0 ;  /* 0x00000001ff027807 */ /* 0x000fe40000000000 */
[----:B-12---:R-:W-:Y:S02]  /*7580*/  SEL R0, RZ, 0x1, P1 ;  /* 0x00000001ff007807 */ /* 0x006fe40000800000 */
[----:B------:R-:W-:Y:S02]  /*7590*/  LOP3.LUT R96, R96, R2, RZ, 0x3c, !PT ;  /* 0x0000000260607212 */ /* 0x000fe400078e3cff */
[----:B------:R-:W-:Y:S02]  /*75a0*/  LOP3.LUT R97, R97, R0, RZ, 0x3c, !PT ;  /* 0x0000000061617212 */ /* 0x000fe400078e3cff */
[----:B------:R-:W-:Y:S02]  /*75b0*/  @P2 R2UR UR36, R95 ;  /* 0x000000005f2422ca */ /* 0x000fe400000e0000 */
[----:B------:R-:W-:Y:S02]  /*75c0*/  SEL R103, R103, RZ, P0 ;  /* 0x000000ff67677207 */ /* 0x000fe40000000000 */
[----:B------:R-:W-:Y:S01]  /*75d0*/  SEL R45, R45, RZ, P1 ;  /* 0x000000ff2d2d7207 */ /* 0x000fe20000800000 */
[----:B------:R-:W-:Y:S10]  /*75e0*/  @P2 BRA `(.L_x_110) ;  /* 0xffffffd800042947 */ /* 0x000ff4000383ffff */
[----:B------:R-:W-:-:S09]  /*75f0*/  UISETP.NE.AND UP0, UPT, UR53, URZ, UPT ;  /* 0x000000ff3500728c */ /* 0x000fd2000bf05270 */
[----:B------:R-:W-:Y:S05]  /*7600*/  BRA.U !UP0, `(.L_x_111) ;  /* 0x0000000108487547 */ /* 0x000fea000b800000 */
[----:B------:R-:W1:Y:S02]  /*7610*/  LDCU.64 UR4, c[0x0][0x890] ;  /* 0x00011200ff0477ac */ /* 0x000e640008000a00 */
[----:B-1----:R-:W-:-:S04]  /*7620*/  UISETP.NE.U32.AND UP0, UPT, UR4, URZ, UPT ;  /* 0x000000ff0400728c */ /* 0x002fc8000bf05070 */
[----:B------:R-:W-:-:S09]  /*7630*/  UISETP.NE.AND.EX UP0, UPT, UR5, URZ, UPT, UP0 ;  /* 0x000000ff0500728c */ /* 0x000fd2000bf05300 */
[----:B------:R-:W-:Y:S05]  /*7640*/  BRA.U UP0, `(.L_x_112) ;  /* 0x00000001000c7547 */ /* 0x000fea000b800000 */
[----:B------:R-:W-:-:S13]  /*7650*/  FSETP.NEU.AND P0, PT, R49, RZ, PT ;  /* 0x000000ff3100720b */ /* 0x000fda0003f0d000 */
[----:B------:R-:W-:Y:S05]  /*7660*/  @!P0 EXIT ;  /* 0x000000000000894d */ /* 0x000fea0003800000 */
[----:B------:R-:W-:Y:S05]  /*7670*/  BRA `(.L_x_111) ;  /* 0x00000000002c7947 */ /* 0x000fea0003800000 */
.L_x_112:
[----:B------:R-:W-:Y:S01]  /*7680*/  ISETP.NE.AND P0, PT, R102, RZ, PT ;  /* 0x000000ff6600720c */ /* 0x000fe20003f05270 */
[----:B------:R-:W-:-:S12]  /*7690*/  BSSY.RECONVERGENT B0, `(.L_x_111) ;  /* 0x0000009000007945 */ /* 0x000fd80003800200 */
[----:B------:R-:W-:Y:S05]  /*76a0*/  @P0 BRA `(.L_x_113) ;  /* 0x0000000000140947 */ /* 0x000fea0003800000 */
[----:B------:R-:W1:Y:S02]  /*76b0*/  LDCU.64 UR4, c[0x0][0x888] ;  /* 0x00011100ff0477ac */ /* 0x000e640008000a00 */
[----:B-1----:R-:W-:-:S04]  /*76c0*/  ISETP.NE.U32.AND P0, PT, RZ, UR4, PT ;  /* 0x00000004ff007c0c */ /* 0x002fc8000bf05070 */
[----:B------:R-:W-:-:S13]  /*76d0*/  ISETP.NE.AND.EX P0, PT, RZ, UR5, PT, P0 ;  /* 0x00000005ff007c0c */ /* 0x000fda000bf05300 */
[----:B------:R-:W-:Y:S05]  /*76e0*/  @!P0 EXIT ;  /* 0x000000000000894d */ /* 0x000fea0003800000 */
[----:B------:R-:W-:Y:S05]  /*76f0*/  BRA `(.L_x_114) ;  /* 0x0000000000087947 */ /* 0x000fea0003800000 */
.L_x_113:
[----:B------:R-:W-:-:S13]  /*7700*/  FSETP.NEU.AND P0, PT, R49, RZ, PT ;  /* 0x000000ff3100720b */ /* 0x000fda0003f0d000 */
[----:B------:R-:W-:Y:S05]  /*7710*/  @!P0 EXIT ;  /* 0x000000000000894d */ /* 0x000fea0003800000 */
.L_x_114:
[----:B------:R-:W-:Y:S05]  /*7720*/  BSYNC.RECONVERGENT B0 ;  /* 0x0000000000007941 */ /* 0x000fea0003800200 */
.L_x_111:
[----:B------:R-:W-:Y:S01]  /*7730*/  ULEA UR4, UR49, UR48, 0x3 ;  /* 0x0000003031047291 */ /* 0x000fe2000f8e18ff */
[----:B------:R-:W-:-:S04]  /*7740*/  DEPBAR.LE SB0, 0x0 ;  /* 0x000080000000791a */ /* 0x000fc80000000000 */
[----:B------:R-:W-:-:S04]  /*7750*/  UIADD3 UR4, UPT, UPT, UR4, 0x58, URZ ;  /* 0x0000005804047890 */ /* 0x000fc8000fffe0ff */
[----:B------:R-:W-:-:S09]  /*7760*/  UPRMT UR4, UR37, 0x654, UR4 ;  /* 0x0000065425047896 */ /* 0x000fd20008000004 */
[----:B------:R-:W-:Y:S01]  /*7770*/  SYNCS.ARRIVE.TRANS64.RED.A1T0 RZ, [UR4], RZ ;  /* 0x000000ffffff79a7 */ /* 0x000fe20008100404 */
[----:B------:R-:W-:Y:S05]  /*7780*/  EXIT ;  /* 0x000000000000794d */ /* 0x000fea0003800000 */
.L_x_19:
[----:B--2---:R2:W1:Y:S02]  /*7790*/  SYNCS.PHASECHK.TRANS64.TRYWAIT P0, [R2+URZ+0xf0], R3 ;  /* 0x0000f003020075a7 */ /* 0x00446400080011ff */
[----:B-1----:R-:W-:Y:S05]  /*77a0*/  @!P0 NANOSLEEP.SYNCS 0x989680 ;  /* 0x009896800000895d */ /* 0x002fea0003900000 */
[----:B------:R-:W1:Y:S02]  /*77b0*/  @!P0 SYNCS.PHASECHK.TRANS64 P0, [R2+URZ+0xf0], R3 ;  /* 0x0000f003020085a7 */ /* 0x000e6400080010ff */
[----:B-1----:R-:W-:Y:S05]  /*77c0*/  @!P0 BRA `(.L_x_19) ;  /* 0xfffffffc00f08947 */ /* 0x002fea000383ffff */
[----:B------:R-:W-:Y:S05]  /*77d0*/  BRA `(.L_x_115) ;  /* 0xffffff9c00787947 */ /* 0x000fea000383ffff */
.L_x_22:
[----:B-1----:R-:W-:-:S07]  /*77e0*/  MOV R2, UR33 ;  /* 0x0000002100027c02 */ /* 0x002fce0008000f00 */
.L_x_116:
[----:B-1----:R1:W2:Y:S02]  /*77f0*/  SYNCS.PHASECHK.TRANS64.TRYWAIT P0, [R2+URZ+0x20], R4 ;  /* 0x00002004020075a7 */ /* 0x0022a400080011ff */
[----:B--2---:R-:W-:Y:S05]  /*7800*/  @!P0 NANOSLEEP.SYNCS 0x989680 ;  /* 0x009896800000895d */ /* 0x004fea0003900000 */
[----:B------:R-:W2:Y:S02]  /*7810*/  @!P0 SYNCS.PHASECHK.TRANS64 P0, [R2+URZ+0x20], R4 ;  /* 0x00002004020085a7 */ /* 0x000ea400080010ff */
[----:B--2---:R-:W-:Y:S05]  /*7820*/  @!P0 BRA `(.L_x_116) ;  /* 0xfffffffc00f08947 */ /* 0x004fea000383ffff */
[----:B------:R-:W-:Y:S05]  /*7830*/  BRA `(.L_x_21) ;  /* 0xffffff9c00cc7947 */ /* 0x000fea000383ffff */
.L_x_28:
[----:B-1----:R-:W-:-:S07]  /*7840*/  MOV R2, UR33 ;  /* 0x0000002100027c02 */ /* 0x002fce0008000f00 */
.L_x_117:
[----:B-1----:R1:W2:Y:S02]  /*7850*/  SYNCS.PHASECHK.TRANS64.TRYWAIT P0, [R2+URZ+0x20], R4 ;  /* 0x00002004020075a7 */ /* 0x0022a400080011ff */
[----:B--2---:R-:W-:Y:S05]  /*7860*/  @!P0 NANOSLEEP.SYNCS 0x989680 ;  /* 0x009896800000895d */ /* 0x004fea0003900000 */
[----:B------:R-:W2:Y:S02]  /*7870*/  @!P0 SYNCS.PHASECHK.TRANS64 P0, [R2+URZ+0x20], R4 ;  /* 0x00002004020085a7 */ /* 0x000ea400080010ff */
[----:B--2---:R-:W-:Y:S05]  /*7880*/  @!P0 BRA `(.L_x_117) ;  /* 0xfffffffc00f08947 */ /* 0x004fea000383ffff */
[----:B------:R-:W-:Y:S05]  /*7890*/  BRA `(.L_x_27) ;  /* 0xffffffa000a47947 */ /* 0x000fea000383ffff */
.L_x_32:
[----:B-1----:R1:W2:Y:S02]  /*78a0*/  SYNCS.PHASECHK.TRANS64.TRYWAIT P0, [R2+URZ+0x80], R3 ;  /* 0x00008003020075a7 */ /* 0x0022a400080011ff */
[----:B--2---:R-:W-:Y:S05]  /*78b0*/  @!P0 NANOSLEEP.SYNCS 0x989680 ;  /* 0x009896800000895d */ /* 0x004fea0003900000 */
[----:B------:R-:W2:Y:S02]  /*78c0*/  @!P0 SYNCS.PHASECHK.TRANS64 P0, [R2+URZ+0x80], R3 ;  /* 0x00008003020085a7 */ /* 0x000ea400080010ff */
[----:B--2---:R-:W-:Y:S05]  /*78d0*/  @!P0 BRA `(.L_x_32) ;  /* 0xfffffffc00f08947 */ /* 0x004fea000383ffff */
[----:B------:R-:W-:Y:S05]  /*78e0*/  BRA `(.L_x_118) ;  /* 0xffffffa400587947 */ /* 0x000fea000383ffff */
.L_x_36:
[----:B----4-:R-:W-:-:S07]  /*78f0*/  MOV R0, UR5 ;  /* 0x0000000500007c02 */ /* 0x010fce0008000f00 */
.L_x_119:
[----:B-1----:R1:W2:Y:S02]  /*7900*/  SYNCS.PHASECHK.TRANS64.TRYWAIT P0, [R0+URZ], R2 ;  /* 0x00000002000075a7 */ /* 0x0022a400080011ff */
[----:B--2---:R-:W-:Y:S05]  /*7910*/  @!P0 NANOSLEEP.SYNCS 0x989680 ;  /* 0x009896800000895d */ /* 0x004fea0003900000 */
[----:B------:R-:W2:Y:S02]  /*7920*/  @!P0 SYNCS.PHASECHK.TRANS64 P0, [R0+URZ], R2 ;  /* 0x00000002000085a7 */ /* 0x000ea400080010ff */
[----:B--2---:R-:W-:Y:S05]  /*7930*/  @!P0 BRA `(.L_x_119) ;  /* 0xfffffffc00f08947 */ /* 0x004fea000383ffff */
[----:B------:R-:W-:Y:S05]  /*7940*/  BRA `(.L_x_120) ;  /* 0xffffffa800c87947 */ /* 0x000fea000383ffff */
.L_x_37:
[----:B----4-:R-:W-:-:S07]  /*7950*/  MOV R0, UR5 ;  /* 0x0000000500007c02 */ /* 0x010fce0008000f00 */
.L_x_121:
[----:B-1----:R1:W2:Y:S02]  /*7960*/  SYNCS.PHASECHK.TRANS64.TRYWAIT P0, [R0+URZ], R3 ;  /* 0x00000003000075a7 */ /* 0x0022a400080011ff */
[----:B--2---:R-:W-:Y:S05]  /*7970*/  @!P0 NANOSLEEP.SYNCS 0x989680 ;  /* 0x009896800000895d */ /* 0x004fea0003900000 */
[----:B------:R-:W2:Y:S02]  /*7980*/  @!P0 SYNCS.PHASECHK.TRANS64 P0, [R0+URZ], R3 ;  /* 0x00000003000085a7 */ /* 0x000ea400080010ff */
[----:B--2---:R-:W-:Y:S05]  /*7990*/  @!P0 BRA `(.L_x_121) ;  /* 0xfffffffc00f08947 */ /* 0x004fea000383ffff */
[----:B------:R-:W-:Y:S05]  /*79a0*/  BRA `(.L_x_122) ;  /* 0xffffffa800d47947 */ /* 0x000fea000383ffff */
.L_x_38:
[----:B----4-:R-:W-:-:S07]  /*79b0*/  MOV R0, UR5 ;  /* 0x0000000500007c02 */ /* 0x010fce0008000f00 */
.L_x_123:
[----:B-1----:R1:W2:Y:S02]  /*79c0*/  SYNCS.PHASECHK.TRANS64.TRYWAIT P0, [R0+URZ], R3 ;  /* 0x00000003000075a7 */ /* 0x0022a400080011ff */
[----:B--2---:R-:W-:Y:S05]  /*79d0*/  @!P0 NANOSLEEP.SYNCS 0x989680 ;  /* 0x009896800000895d */ /* 0x004fea0003900000 */
[----:B------:R-:W2:Y:S02]  /*79e0*/  @!P0 SYNCS.PHASECHK.TRANS64 P0, [R0+URZ], R3 ;  /* 0x00000003000085a7 */ /* 0x000ea400080010ff */
[----:B--2---:R-:W-:Y:S05]  /*79f0*/  @!P0 BRA `(.L_x_123) ;  /* 0xfffffffc00f08947 */ /* 0x004fea000383ffff */
[----:B------:R-:W-:Y:S05]  /*7a00*/  BRA `(.L_x_124) ;  /* 0xffffffa800e07947 */ /* 0x000fea000383ffff */
.L_x_41:
[----:B-1----:R1:W2:Y:S02]  /*7a10*/  SYNCS.PHASECHK.TRANS64.TRYWAIT P0, [R0+URZ+0xe0], R4 ;  /* 0x0000e004000075a7 */ /* 0x0022a400080011ff */
[----:B--2---:R-:W-:Y:S05]  /*7a20*/  @!P0 NANOSLEEP.SYNCS 0x989680 ;  /* 0x009896800000895d */ /* 0x004fea0003900000 */
[----:B------:R-:W2:Y:S02]  /*7a30*/  @!P0 SYNCS.PHASECHK.TRANS64 P0, [R0+URZ+0xe0], R4 ;  /* 0x0000e004000085a7 */ /* 0x000ea400080010ff */
[----:B--2---:R-:W-:Y:S05]  /*7a40*/  @!P0 BRA `(.L_x_41) ;  /* 0xfffffffc00f08947 */ /* 0x004fea000383ffff */
[----:B------:R-:W-:Y:S05]  /*7a50*/  BRA `(.L_x_125) ;  /* 0xffffffac003c7947 */ /* 0x000fea000383ffff */
.L_x_42:
[----:B------:R-:W-:-:S07]  /*7a60*/  MOV R0, UR5 ;  /* 0x0000000500007c02 */ /* 0x000fce0008000f00 */
.L_x_126:
[----:B-1----:R1:W2:Y:S02]  /*7a70*/  SYNCS.PHASECHK.TRANS64.TRYWAIT P0, [R0+URZ+0x90], R5 ;  /* 0x00009005000075a7 */ /* 0x0022a400080011ff */
[----:B--2---:R-:W-:Y:S05]  /*7a80*/  @!P0 NANOSLEEP.SYNCS 0x989680 ;  /* 0x009896800000895d */ /* 0x004fea0003900000 */
[----:B------:R-:W2:Y:S02]  /*7a90*/  @!P0 SYNCS.PHASECHK.TRANS64 P0, [R0+URZ+0x90], R5 ;  /* 0x00009005000085a7 */ /* 0x000ea400080010ff */
[----:B--2---:R-:W-:Y:S05]  /*7aa0*/  @!P0 BRA `(.L_x_126) ;  /* 0xfffffffc00f08947 */ /* 0x004fea000383ffff */
[----:B------:R-:W-:Y:S05]  /*7ab0*/  BRA `(.L_x_127) ;  /* 0xffffffac004c7947 */ /* 0x000fea000383ffff */
.L_x_43:
[----:B-1----:R1:W2:Y:S02]  /*7ac0*/  SYNCS.PHASECHK.TRANS64.TRYWAIT P1, [R0+URZ+0x80], R4 ;  /* 0x00008004000075a7 */ /* 0x0022a400080211ff */
[----:B--2---:R-:W-:Y:S05]  /*7ad0*/  @!P1 NANOSLEEP.SYNCS 0x989680 ;  /* 0x009896800000995d */ /* 0x004fea0003900000 */
[----:B------:R-:W2:Y:S02]  /*7ae0*/  @!P1 SYNCS.PHASECHK.TRANS64 P1, [R0+URZ+0x80], R4 ;  /* 0x00008004000095a7 */ /* 0x000ea400080210ff */
[----:B--2---:R-:W-:Y:S05]  /*7af0*/  @!P1 BRA `(.L_x_43) ;  /* 0xfffffffc00f09947 */ /* 0x004fea000383ffff */
[----:B------:R-:W-:Y:S05]  /*7b00*/  BRA `(.L_x_128) ;  /* 0xffffffac007c7947 */ /* 0x000fea000383ffff */
.L_x_46:
[----:B------:R-:W-:-:S07]  /*7b10*/  MOV R0, UR5 ;  /* 0x0000000500007c02 */ /* 0x000fce0008000f00 */
.L_x_129:
[----:B-1----:R1:W2:Y:S02]  /*7b20*/  SYNCS.PHASECHK.TRANS64.TRYWAIT P0, [R0+URZ+0x90], R2 ;  /* 0x00009002000075a7 */ /* 0x0022a400080011ff */
[----:B--2---:R-:W-:Y:S05]  /*7b30*/  @!P0 NANOSLEEP.SYNCS 0x989680 ;  /* 0x009896800000895d */ /* 0x004fea0003900000 */
[----:B------:R-:W2:Y:S02]  /*7b40*/  @!P0 SYNCS.PHASECHK.TRANS64 P0, [R0+URZ+0x90], R2 ;  /* 0x00009002000085a7 */ /* 0x000ea400080010ff */
[----:B--2---:R-:W-:Y:S05]  /*7b50*/  @!P0 BRA `(.L_x_129) ;  /* 0xfffffffc00f08947 */ /* 0x004fea000383ffff */
[----:B------:R-:W-:Y:S05]  /*7b60*/  BRA `(.L_x_45) ;  /* 0xffffffac00d07947 */ /* 0x000fea000383ffff */
.L_x_53:
[----:B-1----:R1:W2:Y:S02]  /*7b70*/  SYNCS.PHASECHK.TRANS64.TRYWAIT P1, [R0+URZ+0x80], R2 ;  /* 0x00008002000075a7 */ /* 0x0022a400080211ff */
[----:B--2---:R-:W-:Y:S05]  /*7b80*/  @!P1 NANOSLEEP.SYNCS 0x989680 ;  /* 0x009896800000995d */ /* 0x004fea0003900000 */
[----:B------:R-:W2:Y:S02]  /*7b90*/  @!P1 SYNCS.PHASECHK.TRANS64 P1, [R0+URZ+0x80], R2 ;  /* 0x00008002000095a7 */ /* 0x000ea400080210ff */
[----:B--2---:R-:W-:Y:S05]  /*7ba0*/  @!P1 BRA `(.L_x_53) ;  /* 0xfffffffc00f09947 */ /* 0x004fea000383ffff */
[----:B------:R-:W-:Y:S05]  /*7bb0*/  BRA `(.L_x_130) ;  /* 0xffffffb400607947 */ /* 0x000fea000383ffff */
.L_x_54:
[----:B------:R-:W-:-:S07]  /*7bc0*/  MOV R2, UR6 ;  /* 0x0000000600027c02 */ /* 0x000fce0008000f00 */
.L_x_131:
[----:B-1----:R1:W2:Y:S02]  /*7bd0*/  SYNCS.PHASECHK.TRANS64.TRYWAIT P0, [R2+URZ+0xc0], R0 ;  /* 0x0000c000020075a7 */ /* 0x0022a400080011ff */
[----:B--2---:R-:W-:Y:S05]  /*7be0*/  @!P0 NANOSLEEP.SYNCS 0x989680 ;  /* 0x009896800000895d */ /* 0x004fea0003900000 */
[----:B------:R-:W2:Y:S02]  /*7bf0*/  @!P0 SYNCS.PHASECHK.TRANS64 P0, [R2+URZ+0xc0], R0 ;  /* 0x0000c000020085a7 */ /* 0x000ea400080010ff */
[----:B--2---:R-:W-:Y:S05]  /*7c00*/  @!P0 BRA `(.L_x_131) ;  /* 0xfffffffc00f08947 */ /* 0x004fea000383ffff */
[----:B------:R-:W-:Y:S05]  /*7c10*/  BRA `(.L_x_132) ;  /* 0xffffffb400987947 */ /* 0x000fea000383ffff */
.L_x_57:
[----:B------:R-:W-:Y:S07]  /*7c20*/  MOV R0, UR11 ;  /* 0x0000000b00007c02 */ /* 0x000fee0008000f00 */
.L_x_133:
[----:B-1----:R1:W2:Y:S02]  /*7c30*/  SYNCS.PHASECHK.TRANS64.TRYWAIT P0, [R0+URZ], R2 ;  /* 0x00000002000075a7 */ /* 0x0022a400080011ff */
[----:B--2---:R-:W-:Y:S05]  /*7c40*/  @!P0 NANOSLEEP.SYNCS 0x989680 ;  /* 0x009896800000895d */ /* 0x004fea0003900000 */
[----:B------:R-:W2:Y:S02]  /*7c50*/  @!P0 SYNCS.PHASECHK.TRANS64 P0, [R0+URZ], R2 ;  /* 0x00000002000085a7 */ /* 0x000ea400080010ff */
[----:B--2---:R-:W-:Y:S05]  /*7c60*/  @!P0 BRA `(.L_x_133) ;  /* 0xfffffffc00f08947 */ /* 0x004fea000383ffff */
[----:B------:R-:W-:Y:S05]  /*7c70*/  BRA `(.L_x_56) ;  /* 0xffffffb400b47947 */ /* 0x000fea000383ffff */
.L_x_60:
[----:B------:R-:W-:-:S07]  /*7c80*/  MOV R0, UR6 ;  /* 0x0000000600007c02 */ /* 0x000fce0008000f00 */
.L_x_134:
[----:B--2---:R2:W4:Y:S02]  /*7c90*/  SYNCS.PHASECHK.TRANS64.TRYWAIT P0, [R0+URZ], R2 ;  /* 0x00000002000075a7 */ /* 0x00452400080011ff */
[----:B----4-:R-:W-:Y:S05]  /*7ca0*/  @!P0 NANOSLEEP.SYNCS 0x989680 ;  /* 0x009896800000895d */ /* 0x010fea0003900000 */
[----:B------:R-:W4:Y:S02]  /*7cb0*/  @!P0 SYNCS.PHASECHK.TRANS64 P0, [R0+URZ], R2 ;  /* 0x00000002000085a7 */ /* 0x000f2400080010ff */
[----:B----4-:R-:W-:Y:S05]  /*7cc0*/  @!P0 BRA `(.L_x_134) ;  /* 0xfffffffc00f08947 */ /* 0x010fea000383ffff */
[----:B------:R-:W-:Y:S05]  /*7cd0*/  BRA `(.L_x_135) ;  /* 0xffffffb800e07947 */ /* 0x000fea000383ffff */
.L_x_61:
[----:B------:R-:W-:-:S07]  /*7ce0*/  MOV R0, UR6 ;  /* 0x0000000600007c02 */ /* 0x000fce0008000f00 */
.L_x_136:
[----:B-1----:R1:W2:Y:S02]  /*7cf0*/  SYNCS.PHASECHK.TRANS64.TRYWAIT P0, [R0+URZ], R3 ;  /* 0x00000003000075a7 */ /* 0x0022a400080011ff */
[----:B--2---:R-:W-:Y:S05]  /*7d00*/  @!P0 NANOSLEEP.SYNCS 0x989680 ;  /* 0x009896800000895d */ /* 0x004fea0003900000 */
[----:B------:R-:W2:Y:S02]  /*7d10*/  @!P0 SYNCS.PHASECHK.TRANS64 P0, [R0+URZ], R3 ;  /* 0x00000003000085a7 */ /* 0x000ea400080010ff */
[----:B--2---:R-:W-:Y:S05]  /*7d20*/  @!P0 BRA `(.L_x_136) ;  /* 0xfffffffc00f08947 */ /* 0x004fea000383ffff */
[----:B------:R-:W-:Y:S05]  /*7d30*/  BRA `(.L_x_137) ;  /* 0xffffffb800ec7947 */ /* 0x000fea000383ffff */
.L_x_62:
[----:B------:R-:W-:-:S07]  /*7d40*/  MOV R0, UR6 ;  /* 0x0000000600007c02 */ /* 0x000fce0008000f00 */
.L_x_138:
[----:B-1----:R1:W2:Y:S02]  /*7d50*/  SYNCS.PHASECHK.TRANS64.TRYWAIT P0, [R0+URZ], R3 ;  /* 0x00000003000075a7 */ /* 0x0022a400080011ff */
[----:B--2---:R-:W-:Y:S05]  /*7d60*/  @!P0 NANOSLEEP.SYNCS 0x989680 ;  /* 0x009896800000895d */ /* 0x004fea0003900000 */
[----:B------:R-:W2:Y:S02]  /*7d70*/  @!P0 SYNCS.PHASECHK.TRANS64 P0, [R0+URZ], R3 ;  /* 0x00000003000085a7 */ /* 0x000ea400080010ff */
[----:B--2---:R-:W-:Y:S05]  /*7d80*/  @!P0 BRA `(.L_x_138) ;  /* 0xfffffffc00f08947 */ /* 0x004fea000383ffff */
[----:B------:R-:W-:Y:S05]  /*7d90*/  BRA `(.L_x_139) ;  /* 0xffffffb800f87947 */ /* 0x000fea000383ffff */
.L_x_63:
[----:B-1----:R-:W-:-:S07]  /*7da0*/  MOV R0, UR7 ;  /* 0x0000000700007c02 */ /* 0x002fce0008000f00 */
.L_x_140:
[----:B-1----:R1:W2:Y:S02]  /*7db0*/  SYNCS.PHASECHK.TRANS64.TRYWAIT P0, [R0+URZ], R2 ;  /* 0x00000002000075a7 */ /* 0x0022a400080011ff */
[----:B--2---:R-:W-:Y:S05]  /*7dc0*/  @!P0 NANOSLEEP.SYNCS 0x989680 ;  /* 0x009896800000895d */ /* 0x004fea0003900000 */
[----:B------:R-:W2:Y:S02]  /*7dd0*/  @!P0 SYNCS.PHASECHK.TRANS64 P0, [R0+URZ], R2 ;  /* 0x00000002000085a7 */ /* 0x000ea400080010ff */
[----:B--2---:R-:W-:Y:S05]  /*7de0*/  @!P0 BRA `(.L_x_140) ;  /* 0xfffffffc00f08947 */ /* 0x004fea000383ffff */
[----:B------:R-:W-:Y:S05]  /*7df0*/  BRA `(.L_x_141) ;  /* 0xffffffbc00047947 */ /* 0x000fea000383ffff */
.L_x_68:
[----:B--2---:R2:W3:Y:S02]  /*7e00*/  SYNCS.PHASECHK.TRANS64.TRYWAIT P0, [R0+URZ+0x80], R2 ;  /* 0x00008002000075a7 */ /* 0x0044e400080011ff */
[----:B---3--:R-:W-:Y:S05]  /*7e10*/  @!P0 NANOSLEEP.SYNCS 0x989680 ;  /* 0x009896800000895d */ /* 0x008fea0003900000 */
[----:B------:R-:W3:Y:S02]  /*7e20*/  @!P0 SYNCS.PHASECHK.TRANS64 P0, [R0+URZ+0x80], R2 ;  /* 0x00008002000085a7 */ /* 0x000ee400080010ff */
[----:B---3--:R-:W-:Y:S05]  /*7e30*/  @!P0 BRA `(.L_x_68) ;  /* 0xfffffffc00f08947 */ /* 0x008fea000383ffff */
[----:B------:R-:W-:Y:S05]  /*7e40*/  BRA `(.L_x_142) ;  /* 0xffffffc000007947 */ /* 0x000fea000383ffff */
.L_x_71:
[----:B------:R-:W-:Y:S07]  /*7e50*/  MOV R0, UR7 ;  /* 0x0000000700007c02 */ /* 0x000fee0008000f00 */
.L_x_143:
[----:B--2---:R2:W3:Y:S02]  /*7e60*/  SYNCS.PHASECHK.TRANS64.TRYWAIT P0, [R0+URZ+0x78], R2 ;  /* 0x00007802000075a7 */ /* 0x0044e400080011ff */
[----:B---3--:R-:W-:Y:S05]  /*7e70*/  @!P0 NANOSLEEP.SYNCS 0x989680 ;  /* 0x009896800000895d */ /* 0x008fea0003900000 */
[----:B------:R-:W3:Y:S02]  /*7e80*/  @!P0 SYNCS.PHASECHK.TRANS64 P0, [R0+URZ+0x78], R2 ;  /* 0x00007802000085a7 */ /* 0x000ee400080010ff */
[----:B---3--:R-:W-:Y:S05]  /*7e90*/  @!P0 BRA `(.L_x_143) ;  /* 0xfffffffc00f08947 */ /* 0x008fea000383ffff */
[----:B------:R-:W-:Y:S05]  /*7ea0*/  BRA `(.L_x_70) ;  /* 0xffffffc000e07947 */ /* 0x000fea000383ffff */
.L_x_74:
[----:B------:R-:W-:Y:S07]  /*7eb0*/  MOV R0, UR15 ;  /* 0x0000000f00007c02 */ /* 0x000fee0008000f00 */
.L_x_144:
[----:B-1----:R1:W2:Y:S02]  /*7ec0*/  SYNCS.PHASECHK.TRANS64.TRYWAIT P0, [R0+URZ+0x58], R9 ;  /* 0x00005809000075a7 */ /* 0x0022a400080011ff */
[----:B--2---:R-:W-:Y:S05]  /*7ed0*/  @!P0 NANOSLEEP.SYNCS 0x989680 ;  /* 0x009896800000895d */ /* 0x004fea0003900000 */
[----:B------:R-:W2:Y:S02]  /*7ee0*/  @!P0 SYNCS.PHASECHK.TRANS64 P0, [R0+URZ+0x58], R9 ;  /* 0x00005809000085a7 */ /* 0x000ea400080010ff */
[----:B--2---:R-:W-:Y:S05]  /*7ef0*/  @!P0 BRA `(.L_x_144) ;  /* 0xfffffffc00f08947 */ /* 0x004fea000383ffff */
[----:B------:R-:W-:Y:S05]  /*7f00*/  BRA `(.L_x_145) ;  /* 0xffffffc400587947 */ /* 0x000fea000383ffff */
.L_x_75:
[----:B------:R-:W-:Y:S07]  /*7f10*/  MOV R0, UR13 ;  /* 0x0000000d00007c02 */ /* 0x000fee0008000f00 */
.L_x_146:
[----:B-1----:R1:W2:Y:S02]  /*7f20*/  SYNCS.PHASECHK.TRANS64.TRYWAIT P0, [R0+URZ+0x58], R14 ;  /* 0x0000580e000075a7 */ /* 0x0022a400080011ff */
[----:B--2---:R-:W-:Y:S05]  /*7f30*/  @!P0 NANOSLEEP.SYNCS 0x989680 ;  /* 0x009896800000895d */ /* 0x004fea0003900000 */
[----:B------:R-:W2:Y:S02]  /*7f40*/  @!P0 SYNCS.PHASECHK.TRANS64 P0, [R0+URZ+0x58], R14 ;  /* 0x0000580e000085a7 */ /* 0x000ea400080010ff */
[----:B--2---:R-:W-:Y:S05]  /*7f50*/  @!P0 BRA `(.L_x_146) ;  /* 0xfffffffc00f08947 */ /* 0x004fea000383ffff */
[----:B------:R-:W-:Y:S05]  /*7f60*/  BRA `(.L_x_147) ;  /* 0xffffffc400f87947 */ /* 0x000fea000383ffff */
.L_x_77:
[----:B------:R-:W-:-:S07]  /*7f70*/  MOV R0, UR4 ;  /* 0x0000000400007c02 */ /* 0x000fce0008000f00 */
.L_x_148:
[----:B-1----:R1:W3:Y:S02]  /*7f80*/  SYNCS.PHASECHK.TRANS64.TRYWAIT P0, [R0+URZ], R2 ;  /* 0x00000002000075a7 */ /* 0x0022e400080011ff */
[----:B---3--:R-:W-:Y:S05]  /*7f90*/  @!P0 NANOSLEEP.SYNCS 0x989680 ;  /* 0x009896800000895d */ /* 0x008fea0003900000 */
[----:B------:R-:W3:Y:S02]  /*7fa0*/  @!P0 SYNCS.PHASECHK.TRANS64 P0, [R0+URZ], R2 ;  /* 0x00000002000085a7 */ /* 0x000ee400080010ff */
[----:B---3--:R-:W-:Y:S05]  /*7fb0*/  @!P0 BRA `(.L_x_148) ;  /* 0xfffffffc00f08947 */ /* 0x008fea000383ffff */
[----:B------:R-:W-:Y:S05]  /*7fc0*/  BRA `(.L_x_149) ;  /* 0xffffffc800847947 */ /* 0x000fea000383ffff */
.L_x_78:
[----:B------:R-:W-:-:S07]  /*7fd0*/  MOV R0, UR4 ;  /* 0x0000000400007c02 */ /* 0x000fce0008000f00 */
.L_x_150:
[----:B-1----:R1:W3:Y:S02]  /*7fe0*/  SYNCS.PHASECHK.TRANS64.TRYWAIT P0, [R0+URZ], R2 ;  /* 0x00000002000075a7 */ /* 0x0022e400080011ff */
[----:B---3--:R-:W-:Y:S05]  /*7ff0*/  @!P0 NANOSLEEP.SYNCS 0x989680 ;  /* 0x009896800000895d */ /* 0x008fea0003900000 */
[----:B------:R-:W3:Y:S02]  /*8000*/  @!P0 SYNCS.PHASECHK.TRANS64 P0, [R0+URZ], R2 ;  /* 0x00000002000085a7 */ /* 0x000ee400080010ff */
[----:B---3--:R-:W-:Y:S05]  /*8010*/  @!P0 BRA `(.L_x_150) ;  /* 0xfffffffc00f08947 */ /* 0x008fea000383ffff */
[----:B------:R-:W-:Y:S05]  /*8020*/  BRA `(.L_x_151) ;  /* 0xffffffc800907947 */ /* 0x000fea000383ffff */
.L_x_80:
[----:B--2---:R2:W4:Y:S02]  /*8030*/  SYNCS.PHASECHK.TRANS64.TRYWAIT P0, [R0+URZ+0x80], R2 ;  /* 0x00008002000075a7 */ /* 0x00452400080011ff */
[----:B----4-:R-:W-:Y:S05]  /*8040*/  @!P0 NANOSLEEP.SYNCS 0x989680 ;  /* 0x009896800000895d */ /* 0x010fea0003900000 */
[----:B------:R-:W4:Y:S02]  /*8050*/  @!P0 SYNCS.PHASECHK.TRANS64 P0, [R0+URZ+0x80], R2 ;  /* 0x00008002000085a7 */ /* 0x000f2400080010ff */
[----:B----4-:R-:W-:Y:S05]  /*8060*/  @!P0 BRA `(.L_x_80) ;  /* 0xfffffffc00f08947 */ /* 0x010fea000383ffff */
[----:B------:R-:W-:Y:S05]  /*8070*/  BRA `(.L_x_152) ;  /* 0xffffffcc00747947 */ /* 0x000fea000383ffff */
.L_x_90:
[----:B-1----:R1:W3:Y:S02]  /*8080*/  SYNCS.PHASECHK.TRANS64.TRYWAIT P1, [R0+URZ+0x40], R3 ;  /* 0x00004003000075a7 */ /* 0x0022e400080211ff */
[----:B---3--:R-:W-:Y:S05]  /*8090*/  @!P1 NANOSLEEP.SYNCS 0x989680 ;  /* 0x009896800000995d */ /* 0x008fea0003900000 */
[----:B------:R-:W3:Y:S02]  /*80a0*/  @!P1 SYNCS.PHASECHK.TRANS64 P1, [R0+URZ+0x40], R3 ;  /* 0x00004003000095a7 */ /* 0x000ee400080210ff */
[----:B---3--:R-:W-:Y:S05]  /*80b0*/  @!P1 BRA `(.L_x_90) ;  /* 0xfffffffc00f09947 */ /* 0x008fea000383ffff */
[----:B------:R-:W-:Y:S05]  /*80c0*/  BRA `(.L_x_89) ;  /* 0xffffffd800a47947 */ /* 0x000fea000383ffff */
.L_x_92:
[----:B-1----:R1:W4:Y:S02]  /*80d0*/  SYNCS.PHASECHK.TRANS64.TRYWAIT P0, [R73+URZ+0xa0], R2 ;  /* 0x0000a002490075a7 */ /* 0x00232400080011ff */
[----:B----4-:R-:W-:Y:S05]  /*80e0*/  @!P0 NANOSLEEP.SYNCS 0x989680 ;  /* 0x009896800000895d */ /* 0x010fea0003900000 */
[----:B------:R-:W4:Y:S02]  /*80f0*/  @!P0 SYNCS.PHASECHK.TRANS64 P0, [R73+URZ+0xa0], R2 ;  /* 0x0000a002490085a7 */ /* 0x000f2400080010ff */
[----:B----4-:R-:W-:Y:S05]  /*8100*/  @!P0 BRA `(.L_x_92) ;  /* 0xfffffffc00f08947 */ /* 0x010fea000383ffff */
[----:B------:R-:W-:Y:S05]  /*8110*/  BRA `(.L_x_91) ;  /* 0xffffffd800dc7947 */ /* 0x000fea000383ffff */
.L_x_103:
[----:B--2---:R2:W4:Y:S02]  /*8120*/  SYNCS.PHASECHK.TRANS64.TRYWAIT P0, [R2+URZ+0x40], R107 ;  /* 0x0000406b020075a7 */ /* 0x00452400080011ff */
[----:B----4-:R-:W-:Y:S05]  /*8130*/  @!P0 NANOSLEEP.SYNCS 0x989680 ;  /* 0x009896800000895d */ /* 0x010fea0003900000 */
[----:B------:R-:W4:Y:S02]  /*8140*/  @!P0 SYNCS.PHASECHK.TRANS64 P0, [R2+URZ+0x40], R107 ;  /* 0x0000406b020085a7 */ /* 0x000f2400080010ff */
[----:B----4-:R-:W-:Y:S05]  /*8150*/  @!P0 BRA `(.L_x_103) ;  /* 0xfffffffc00f08947 */ /* 0x010fea000383ffff */
[----:B------:R-:W-:Y:S05]  /*8160*/  BRA `(.L_x_102) ;  /* 0xffffffe400c47947 */ /* 0x000fea000383ffff */
        .weak           $__internal_0_$__cuda_sm10x_tcgen05_guardrail_trap_col_being_dealloced_not_returned_by_alloc
        .type           $__internal_0_$__cuda_sm10x_tcgen05_guardrail_trap_col_being_dealloced_not_returned_by_alloc,@function
        .size           $__internal_0_$__cuda_sm10x_tcgen05_guardrail_trap_col_being_dealloced_not_returned_by_alloc,($__internal_1_$__cuda_sm10x_tcgen05_guardrail_trap_phase_invalid_during_alloc - $__internal_0_$__cuda_sm10x_tcgen05_guardrail_trap_col_being_dealloced_not_returned_by_alloc)
$__internal_0_$__cuda_sm10x_tcgen05_guardrail_trap_col_being_dealloced_not_returned_by_alloc:
[----:B------:R-:W-:Y:S05]  /*8170*/  BPT.TRAP 0x1 ;  /* 0x000000040000795c */ /* 0x000fea0000300000 */
[----:B------:R-:W-:-:S04]  /*8180*/  HFMA2 R3, -RZ, RZ, 0, 0 ;  /* 0x00000000ff037431 */ /* 0x000fc800000001ff */
[----:B------:R-:W-:Y:S05]  /*8190*/  RET.REL.NODEC R2 `(_ZN7cutlass13device_kernelINS_4gemm6kernel13GemmUniversalIN4cute5tupleIJiiiiEEENS1_10collective13CollectiveMmaINS1_35MainloopSm100TmaUmmaWarpSpecializedILi4ELi2ELi4ENS5_IJNS4_1CILi1EEESB_SB_EEEEENS5_IJNSA_ILi128EEENSA_ILi64EEESE_EEENS_10bfloat16_tENS5_IJSB_llEEESH_NS5_IJlSB_lEEENS4_8TiledMMAINS4_8MMA_AtomIJNS4_20SM100_MMA_F16BF16_SSISH_SH_fLi128ELi64ELNS4_4UMMA5MajorE1ELSO_0ELNSN_7ScaleInE0ELSP_0EEEEEENS4_6LayoutISC_NS5_IJNSA_ILi0EEEST_ST_EEEEENS5_IJNS4_10UnderscoreESW_SW_EEEEENS4_13SM90_TMA_LOADENS4_14ComposedLayoutINS4_7SwizzleILi3ELi4ELi3EEENS4_18smem_ptr_flag_bitsILi16EEENSS_INS5_IJSF_NSA_ILi8EEEEEENS5_IJSB_SF_EEEEEEEvNS4_8identityESZ_NS10_IS12_S14_NSS_INS5_IJS15_SF_EEENS5_IJSF_SB_EEEEEEEvS1A_EENS_8epilogue10collective18CollectiveEpilogueINS1G_23Sm100TmaWarpSpecializedILi3ELi2ELi32ELb1ELb0EEEJSG_NS5_IJNSS_ISE_SB_EENSS_INSA_ILi32EEESB_EEEEESH_SJ_SH_SJ_NS1G_6fusion15FusionCallbacksIS1K_NS1P_17LinearCombinationISH_fSH_fLNS_15FloatRoundStyleE2EEESG_S1O_JEEENS4_5SM1004TMEM4LOAD26SM100_TMEM_LOAD_32dp32b32xESZ_NS10_INS11_ILi2ELi4ELi3EEES14_NSS_INS5_IJS15_S1M_EEENS5_IJS1M_SB_EEEEEEENS4_39AutoVectorizingCopyWithAssumedAlignmentILi128EEENS4_14SM90_TMA_STOREES23_S25_S25_EEEvvEEEEvNT_6ParamsE) ;  /* 0xffffff7c02987950 */ /* 0x000fea0003c3ffff */
        .weak           $__internal_1_$__cuda_sm10x_tcgen05_guardrail_trap_phase_invalid_during_alloc
        .type           $__internal_1_$__cuda_sm10x_tcgen05_guardrail_trap_phase_invalid_during_alloc,@function
        .size           $__internal_1_$__cuda_sm10x_tcgen05_guardrail_trap_phase_invalid_during_alloc,($__internal_2_$__cuda_sm10x_tcgen05_guardrail_trap_unallocated_columns_being_dealloced - $__internal_1_$__cuda_sm10x_tcgen05_guardrail_trap_phase_invalid_during_alloc)
$__internal_1_$__cuda_sm10x_tcgen05_guardrail_trap_phase_invalid_during_alloc:
[----:B------:R-:W-:Y:S05]  /*81a0*/  BPT.TRAP 0x1 ;  /* 0x000000040000795c */ /* 0x000fea0000300000 */
[----:B------:R-:W-:-:S04]  /*81b0*/  MOV R3, 0x0 ;  /* 0x0000000000037802 */ /* 0x000fc80000000f00 */
[----:B------:R-:W-:Y:S05]  /*81c0*/  RET.REL.NODEC R2 `(_ZN7cutlass13device_kernelINS_4gemm6kernel13GemmUniversalIN4cute5tupleIJiiiiEEENS1_10collective13CollectiveMmaINS1_35MainloopSm100TmaUmmaWarpSpecializedILi4ELi2ELi4ENS5_IJNS4_1CILi1EEESB_SB_EEEEENS5_IJNSA_ILi128EEENSA_ILi64EEESE_EEENS_10bfloat16_tENS5_IJSB_llEEESH_NS5_IJlSB_lEEENS4_8TiledMMAINS4_8MMA_AtomIJNS4_20SM100_MMA_F16BF16_SSISH_SH_fLi128ELi64ELNS4_4UMMA5MajorE1ELSO_0ELNSN_7ScaleInE0ELSP_0EEEEEENS4_6LayoutISC_NS5_IJNSA_ILi0EEEST_ST_EEEEENS5_IJNS4_10UnderscoreESW_SW_EEEEENS4_13SM90_TMA_LOADENS4_14ComposedLayoutINS4_7SwizzleILi3ELi4ELi3EEENS4_18smem_ptr_flag_bitsILi16EEENSS_INS5_IJSF_NSA_ILi8EEEEEENS5_IJSB_SF_EEEEEEEvNS4_8identityESZ_NS10_IS12_S14_NSS_INS5_IJS15_SF_EEENS5_IJSF_SB_EEEEEEEvS1A_EENS_8epilogue10collective18CollectiveEpilogueINS1G_23Sm100TmaWarpSpecializedILi3ELi2ELi32ELb1ELb0EEEJSG_NS5_IJNSS_ISE_SB_EENSS_INSA_ILi32EEESB_EEEEESH_SJ_SH_SJ_NS1G_6fusion15FusionCallbacksIS1K_NS1P_17LinearCombinationISH_fSH_fLNS_15FloatRoundStyleE2EEESG_S1O_JEEENS4_5SM1004TMEM4LOAD26SM100_TMEM_LOAD_32dp32b32xESZ_NS10_INS11_ILi2ELi4ELi3EEES14_NSS_INS5_IJS15_S1M_EEENS5_IJS1M_SB_EEEEEEENS4_39AutoVectorizingCopyWithAssumedAlignmentILi128EEENS4_14SM90_TMA_STOREES23_S25_S25_EEEvvEEEEvNT_6ParamsE) ;  /* 0xffffff7c028c7950 */ /* 0x000fea0003c3ffff */
        .weak           $__internal_2_$__cuda_sm10x_tcgen05_guardrail_trap_unallocated_columns_being_dealloced
        .type           $__internal_2_$__cuda_sm10x_tcgen05_guardrail_trap_unallocated_columns_being_dealloced,@function
        .size           $__internal_2_$__cuda_sm10x_tcgen05_guardrail_trap_unallocated_columns_being_dealloced,(.L_x_154 - $__internal_2_$__cuda_sm10x_tcgen05_guardrail_trap_unallocated_columns_being_dealloced)
$__internal_2_$__cuda_sm10x_tcgen05_guardrail_trap_unallocated_columns_being_dealloced:
[----:B------:R-:W-:Y:S05]  /*81d0*/  BPT.TRAP 0x1 ;  /* 0x000000040000795c */ /* 0x000fea0000300000 */
[----:B------:R-:W-:-:S04]  /*81e0*/  HFMA2 R3, -RZ, RZ, 0, 0 ;  /* 0x00000000ff037431 */ /* 0x000fc800000001ff */
[----:B------:R-:W-:Y:S05]  /*81f0*/  RET.REL.NODEC R2 `(_ZN7cutlass13device_kernelINS_4gemm6kernel13GemmUniversalIN4cute5tupleIJiiiiEEENS1_10collective13CollectiveMmaINS1_35MainloopSm100TmaUmmaWarpSpecializedILi4ELi2ELi4ENS5_IJNS4_1CILi1EEESB_SB_EEEEENS5_IJNSA_ILi128EEENSA_ILi64EEESE_EEENS_10bfloat16_tENS5_IJSB_llEEESH_NS5_IJlSB_lEEENS4_8TiledMMAINS4_8MMA_AtomIJNS4_20SM100_MMA_F16BF16_SSISH_SH_fLi128ELi64ELNS4_4UMMA5MajorE1ELSO_0ELNSN_7ScaleInE0ELSP_0EEEEEENS4_6LayoutISC_NS5_IJNSA_ILi0EEEST_ST_EEEEENS5_IJNS4_10UnderscoreESW_SW_EEEEENS4_13SM90_TMA_LOADENS4_14ComposedLayoutINS4_7SwizzleILi3ELi4ELi3EEENS4_18smem_ptr_flag_bitsILi16EEENSS_INS5_IJSF_NSA_ILi8EEEEEENS5_IJSB_SF_EEEEEEEvNS4_8identityESZ_NS10_IS12_S14_NSS_INS5_IJS15_SF_EEENS5_IJSF_SB_EEEEEEEvS1A_EENS_8epilogue10collective18CollectiveEpilogueINS1G_23Sm100TmaWarpSpecializedILi3ELi2ELi32ELb1ELb0EEEJSG_NS5_IJNSS_ISE_SB_EENSS_INSA_ILi32EEESB_EEEEESH_SJ_SH_SJ_NS1G_6fusion15FusionCallbacksIS1K_NS1P_17LinearCombinationISH_fSH_fLNS_15FloatRoundStyleE2EEESG_S1O_JEEENS4_5SM1004TMEM4LOAD26SM100_TMEM_LOAD_32dp32b32xESZ_NS10_INS11_ILi2ELi4ELi3EEES14_NSS_INS5_IJS15_S1M_EEENS5_IJS1M_SB_EEEEEEENS4_39AutoVectorizingCopyWithAssumedAlignmentILi128EEENS4_14SM90_TMA_STOREES23_S25_S25_EEEvvEEEEvNT_6ParamsE) ;  /* 0xffffff7c02807950 */ /* 0x000fea0003c3ffff */
.L_x_153:
[----:B------:R-:W-:-:S00]  /*8200*/  BRA `(.L_x_153) ;  /* 0xfffffffc00fc7947 */ /* 0x000fc0000383ffff */
[----:B------:R-:W-:-:S00]  /*8210*/  NOP ;  /* 0x0000000000007918 */ /* 0x000fc00000000000 */
        /* <DEDUP_REMOVED lines=14> */
.L_x_154:


//--------------------- .nv.global.init           --------------------------
	.section	.nv.global.init,"aw",@progbits
.nv.global.init:
	.type		$str$27,@object
	.size		$str$27,($str$28 - $str$27)
$str$27:
        /*0000*/ 	.byte	0x28, 0x61, 0x64, 0x64, 0x72, 0x65, 0x73, 0x73, 0x20, 0x26, 0x20, 0x6d, 0x61, 0x73, 0x6b, 0x29
        /*0010*/ 	.byte	0x20, 0x3d, 0x3d, 0x20, 0x30, 0x00
	.type		$str$28,@object
	.size		$str$28,($str$26 - $str$28)
$str$28:
        /*0016*/ 	.byte	0x2f, 0x74, 0x6d, 0x70, 0x2f, 0x63, 0x75, 0x74, 0x6c, 0x61, 0x73, 0x73, 0x5f, 0x73, 0x77, 0x65
        /*0026*/ 	.byte	0x65, 0x70, 0x5f, 0x73, 0x72, 0x63, 0x2f, 0x69, 0x6e, 0x63, 0x6c, 0x75, 0x64, 0x65, 0x2f, 0x63
        /*0036*/ 	.byte	0x75, 0x74, 0x65, 0x2f, 0x70, 0x6f, 0x69, 0x6e, 0x74, 0x65, 0x72, 0x5f, 0x66, 0x6c, 0x61, 0x67
        /*0046*/ 	.byte	0x67, 0x65, 0x64, 0x2e, 0x68, 0x70, 0x70, 0x00
	.type		$str$26,@object
	.size		$str$26,($str$25 - $str$26)
$str$26:
        /*004e*/ 	.byte	0x2f, 0x74, 0x6d, 0x70, 0x2f, 0x63, 0x75, 0x74, 0x6c, 0x61, 0x73, 0x73, 0x5f, 0x73, 0x77, 0x65
        /*005e*/ 	.byte	0x65, 0x70, 0x5f, 0x73, 0x72, 0x63, 0x2f, 0x69, 0x6e, 0x63, 0x6c, 0x75, 0x64, 0x65, 0x2f, 0x63
        /*006e*/ 	.byte	0x75, 0x74, 0x65, 0x2f, 0x61, 0x74, 0x6f, 0x6d, 0x2f, 0x63, 0x6f, 0x70, 0x79, 0x5f, 0x74, 0x72
        /*007e*/ 	.byte	0x61, 0x69, 0x74, 0x73, 0x5f, 0x73, 0x6d, 0x31, 0x30, 0x30, 0x2e, 0x68, 0x70, 0x70, 0x00
	.type		$str$25,@object
	.size		$str$25,(__unnamed_1 - $str$25)
$str$25:
        /*008d*/ 	.byte	0x28, 0x28, 0x75, 0x69, 0x6e, 0x74, 0x33, 0x32, 0x5f, 0x74, 0x28, 0x74, 0x68, 0x72, 0x65, 0x61
        /*009d*/ 	.byte	0x64, 0x49, 0x64, 0x78, 0x2e, 0x78, 0x29, 0x20, 0x2f, 0x20, 0x33, 0x32, 0x29, 0x20, 0x25, 0x20
        /*00ad*/ 	.byte	0x34, 0x29, 0x20, 0x3d, 0x3d, 0x20, 0x28, 0x28, 0x28, 0x74, 0x6d, 0x65, 0x6d, 0x5f, 0x61, 0x64
        /*00bd*/ 	.byte	0x64, 0x72, 0x20, 0x3e, 0x3e, 0x20, 0x31, 0x36, 0x29, 0x20, 0x2f, 0x20, 0x33, 0x32, 0x29, 0x20
        /*00cd*/ 	.byte	0x25, 0x20, 0x34, 0x29, 0x00
	.type		__unnamed_1,@object
	.size		__unnamed_1,(__unnamed_2 - __unnamed_1)
__unnamed_1:
        /*00d2*/ 	.byte	0x61, 0x75, 0x74, 0x6f, 0x20, 0x63, 0x75, 0x74, 0x65, 0x3a, 0x3a, 0x61, 0x73, 0x5f, 0x70, 0x6f
        /* <DEDUP_REMOVED lines=24> */
        /*0262*/ 	.byte	0x34, 0x30, 0x39, 0x36, 0x3e, 0x3e, 0x3e, 0x3e, 0x5d, 0x00
	.type		__unnamed_2,@object
	.size		__unnamed_2,(.L_2 - __unnamed_2)
__unnamed_2:
        /* <DEDUP_REMOVED lines=42> */
        /*050c*/ 	.byte	0x3e, 0x3e, 0x5d, 0x00
.L_2:


//--------------------- .nv.shared._ZN7cutlass13device_kernelINS_4gemm6kernel13GemmUniversalIN4cute5tupleIJiiiiEEENS1_10collective13CollectiveMmaINS1_35MainloopSm100TmaUmmaWarpSpecializedILi4ELi2ELi4ENS5_IJNS4_1CILi1EEESB_SB_EEEEENS5_IJNSA_ILi128EEENSA_ILi64EEESE_EEENS_10bfloat16_tENS5_IJSB_llEEESH_NS5_IJlSB_lEEENS4_8TiledMMAINS4_8MMA_AtomIJNS4_20SM100_MMA_F16BF16_SSISH_SH_fLi128ELi64ELNS4_4UMMA5MajorE1ELSO_0ELNSN_7ScaleInE0ELSP_0EEEEEENS4_6LayoutISC_NS5_IJNSA_ILi0EEEST_ST_EEEEENS5_IJNS4_10UnderscoreESW_SW_EEEEENS4_13SM90_TMA_LOADENS4_14ComposedLayoutINS4_7SwizzleILi3ELi4ELi3EEENS4_18smem_ptr_flag_bitsILi16EEENSS_INS5_IJSF_NSA_ILi8EEEEEENS5_IJSB_SF_EEEEEEEvNS4_8identityESZ_NS10_IS12_S14_NSS_INS5_IJS15_SF_EEENS5_IJSF_SB_EEEEEEEvS1A_EENS_8epilogue10collective18CollectiveEpilogueINS1G_23Sm100TmaWarpSpecializedILi3ELi2ELi32ELb1ELb0EEEJSG_NS5_IJNSS_ISE_SB_EENSS_INSA_ILi32EEESB_EEEEESH_SJ_SH_SJ_NS1G_6fusion15FusionCallbacksIS1K_NS1P_17LinearCombinationISH_fSH_fLNS_15FloatRoundStyleE2EEESG_S1O_JEEENS4_5SM1004TMEM4LOAD26SM100_TMEM_LOAD_32dp32b32xESZ_NS10_INS11_ILi2ELi4ELi3EEES14_NSS_INS5_IJS15_S1M_EEENS5_IJS1M_SB_EEEEEEENS4_39AutoVectorizingCopyWithAssumedAlignmentILi128EEENS4_14SM90_TMA_STOREES23_S25_S25_EEEvvEEEEvNT_6ParamsE --------------------------
	.section	.nv.shared._ZN7cutlass13device_kernelINS_4gemm6kernel13GemmUniversalIN4cute5tupleIJiiiiEEENS1_10collective13CollectiveMmaINS1_35MainloopSm100TmaUmmaWarpSpecializedILi4ELi2ELi4ENS5_IJNS4_1CILi1EEESB_SB_EEEEENS5_IJNSA_ILi128EEENSA_ILi64EEESE_EEENS_10bfloat16_tENS5_IJSB_llEEESH_NS5_IJlSB_lEEENS4_8TiledMMAINS4_8MMA_AtomIJNS4_20SM100_MMA_F16BF16_SSISH_SH_fLi128ELi64ELNS4_4UMMA5MajorE1ELSO_0ELNSN_7ScaleInE0ELSP_0EEEEEENS4_6LayoutISC_NS5_IJNSA_ILi0EEEST_ST_EEEEENS5_IJNS4_10UnderscoreESW_SW_EEEEENS4_13SM90_TMA_LOADENS4_14ComposedLayoutINS4_7SwizzleILi3ELi4ELi3EEENS4_18smem_ptr_flag_bitsILi16EEENSS_INS5_IJSF_NSA_ILi8EEEEEENS5_IJSB_SF_EEEEEEEvNS4_8identityESZ_NS10_IS12_S14_NSS_INS5_IJS15_SF_EEENS5_IJSF_SB_EEEEEEEvS1A_EENS_8epilogue10collective18CollectiveEpilogueINS1G_23Sm100TmaWarpSpecializedILi3ELi2ELi32ELb1ELb0EEEJSG_NS5_IJNSS_ISE_SB_EENSS_INSA_ILi32EEESB_EEEEESH_SJ_SH_SJ_NS1G_6fusion15FusionCallbacksIS1K_NS1P_17LinearCombinationISH_fSH_fLNS_15FloatRoundStyleE2EEESG_S1O_JEEENS4_5SM1004TMEM4LOAD26SM100_TMEM_LOAD_32dp32b32xESZ_NS10_INS11_ILi2ELi4ELi3EEES14_NSS_INS5_IJS15_S1M_EEENS5_IJS1M_SB_EEEEEEENS4_39AutoVectorizingCopyWithAssumedAlignmentILi128EEENS4_14SM90_TMA_STOREES23_S25_S25_EEEvvEEEEvNT_6ParamsE,"aw",@nobits
	.sectionflags	@""
	.align	16
	.zero		1024


//--------------------- .nv.shared.reserved.0     --------------------------
	.section	.nv.shared.reserved.0,"aw",@nobits
	.weak		__nv_reservedSMEM_offset_0_alias
	.size		__nv_reservedSMEM_offset_0_alias, 0, 64
	.other		__nv_reservedSMEM_offset_0_alias,@"STO_CUDA_RESERVED_SHARED STV_DEFAULT"
__nv_reservedSMEM_offset_0_alias:
	.zero		0
.nv.shared.reserved.0:
	.zero		64
	.weak		__nv_reservedSMEM_tcgen05_partition
	.type		__nv_reservedSMEM_tcgen05_partition,@object
	.size		__nv_reservedSMEM_tcgen05_partition,(.L_0 - __nv_reservedSMEM_tcgen05_partition)
__nv_reservedSMEM_tcgen05_partition:
	.zero		32
.L_0:


//--------------------- .nv.global                --------------------------
	.section	.nv.global,"aw",@nobits
.nv.global:
	.type		_ZN40_INTERNAL_e03590c8_4_k_cu_cc84c140_333544cute1_E,@object
	.size		_ZN40_INTERNAL_e03590c8_4_k_cu_cc84c140_333544cute1_E,(_ZN40_INTERNAL_e03590c8_4_k_cu_cc84c140_333544cuda3std3__45__cpo6cbeginE - _ZN40_INTERNAL_e03590c8_4_k_cu_cc84c140_333544cute1_E)
_ZN40_INTERNAL_e03590c8_4_k_cu_cc84c140_333544cute1_E:
	.zero		1
	.type		_ZN40_INTERNAL_e03590c8_4_k_cu_cc84c140_333544cuda3std3__45__cpo6cbeginE,@object
	.size		_ZN40_INTERNAL_e03590c8_4_k_cu_cc84c140_333544cuda3std3__45__cpo6cbeginE,(_ZN40_INTERNAL_e03590c8_4_k_cu_cc84c140_333544cuda3std3__48in_placeE - _ZN40_INTERNAL_e03590c8_4_k_cu_cc84c140_333544cuda3std3__45__cpo6cbeginE)
_ZN40_INTERNAL_e03590c8_4_k_cu_cc84c140_333544cuda3std3__45__cpo6cbeginE:
	.zero		1
	.type		_ZN40_INTERNAL_e03590c8_4_k_cu_cc84c140_333544cuda3std3__48in_placeE,@object
	.size		_ZN40_INTERNAL_e03590c8_4_k_cu_cc84c140_333544cuda3std3__48in_placeE,(_ZN40_INTERNAL_e03590c8_4_k_cu_cc84c140_333544cuda3std6ranges3__45__cpo9iter_moveE - _ZN40_INTERNAL_e03590c8_4_k_cu_cc84c140_333544cuda3std3__48in_placeE)
_ZN40_INTERNAL_e03590c8_4_k_cu_cc84c140_333544cuda3std3__48in_placeE:
	.zero		1
	.type		_ZN40_INTERNAL_e03590c8_4_k_cu_cc84c140_333544cuda3std6ranges3__45__cpo9iter_moveE,@object
	.size		_ZN40_INTERNAL_e03590c8_4_k_cu_cc84c140_333544cuda3std6ranges3__45__cpo9iter_moveE,(_ZN40_INTERNAL_e03590c8_4_k_cu_cc84c140_333544cuda3std3__45__cpo5beginE - _ZN40_INTERNAL_e03590c8_4_k_cu_cc84c140_333544cuda3std6ranges3__45__cpo9iter_moveE)
_ZN40_INTERNAL_e03590c8_4_k_cu_cc84c140_333544cuda3std6ranges3__45__cpo9iter_moveE:
	.zero		1
	.type		_ZN40_INTERNAL_e03590c8_4_k_cu_cc84c140_333544cuda3std3__45__cpo5beginE,@object
	.size		_ZN40_INTERNAL_e03590c8_4_k_cu_cc84c140_333544cuda3std3__45__cpo5beginE,(_ZN40_INTERNAL_e03590c8_4_k_cu_cc84c140_333544cuda3std3__442_GLOBAL__N__e03590c8_4_k_cu_cc84c140_333546ignoreE - _ZN40_INTERNAL_e03590c8_4_k_cu_cc84c140_333544cuda3std3__45__cpo5beginE)
_ZN40_INTERNAL_e03590c8_4_k_cu_cc84c140_333544cuda3std3__45__cpo5beginE:
	.zero		1
	.type		_ZN40_INTERNAL_e03590c8_4_k_cu_cc84c140_333544cuda3std3__442_GLOBAL__N__e03590c8_4_k_cu_cc84c140_333546ignoreE,@object
	.size		_ZN40_INTERNAL_e03590c8_4_k_cu_cc84c140_333544cuda3std3__442_GLOBAL__N__e03590c8_4_k_cu_cc84c140_333546ignoreE,(_ZN40_INTERNAL_e03590c8_4_k_cu_cc84c140_333544cute7productE - _ZN40_INTERNAL_e03590c8_4_k_cu_cc84c140_333544cuda3std3__442_GLOBAL__N__e03590c8_4_k_cu_cc84c140_333546ignoreE)
_ZN40_INTERNAL_e03590c8_4_k_cu_cc84c140_333544cuda3std3__442_GLOBAL__N__e03590c8_4_k_cu_cc84c140_333546ignoreE:
	.zero		1
	.type		_ZN40_INTERNAL_e03590c8_4_k_cu_cc84c140_333544cute7productE,@object
	.size		_ZN40_INTERNAL_e03590c8_4_k_cu_cc84c140_333544cute7productE,(_ZN40_INTERNAL_e03590c8_4_k_cu_cc84c140_333544cuda3std3__45__cpo3endE - _ZN40_INTERNAL_e03590c8_4_k_cu_cc84c140_333544cute7productE)
_ZN40_INTERNAL_e03590c8_4_k_cu_cc84c140_333544cute7productE:
	.zero		1
	.type		_ZN40_INTERNAL_e03590c8_4_k_cu_cc84c140_333544cuda3std3__45__cpo3endE,@object
	.size		_ZN40_INTERNAL_e03590c8_4_k_cu_cc84c140_333544cuda3std3__45__cpo3endE,(_ZN40_INTERNAL_e03590c8_4_k_cu_cc84c140_333544cuda3std3__419piecewise_constructE - _ZN40_INTERNAL_e03590c8_4_k_cu_cc84c140_333544cuda3std3__45__cpo3endE)
_ZN40_INTERNAL_e03590c8_4_k_cu_cc84c140_333544cuda3std3__45__cpo3endE:
	.zero		1
	.type		_ZN40_INTERNAL_e03590c8_4_k_cu_cc84c140_333544cuda3std3__419piecewise_constructE,@object
	.size		_ZN40_INTERNAL_e03590c8_4_k_cu_cc84c140_333544cuda3std3__419piecewise_constructE,(_ZN40_INTERNAL_e03590c8_4_k_cu_cc84c140_333544cuda3std3__45__cpo4cendE - _ZN40_INTERNAL_e03590c8_4_k_cu_cc84c140_333544cuda3std3__419piecewise_constructE)
_ZN40_INTERNAL_e03590c8_4_k_cu_cc84c140_333544cuda3std3__419piecewise_constructE:
	.zero		1
	.type		_ZN40_INTERNAL_e03590c8_4_k_cu_cc84c140_333544cuda3std3__45__cpo4cendE,@object
	.size		_ZN40_INTERNAL_e03590c8_4_k_cu_cc84c140_333544cuda3std3__45__cpo4cendE,(_ZN40_INTERNAL_e03590c8_4_k_cu_cc84c140_333544cuda3std6ranges3__45__cpo4swapE - _ZN40_INTERNAL_e03590c8_4_k_cu_cc84c140_333544cuda3std3__45__cpo4cendE)
_ZN40_INTERNAL_e03590c8_4_k_cu_cc84c140_333544cuda3std3__45__cpo4cendE:
	.zero		1
	.type		_ZN40_INTERNAL_e03590c8_4_k_cu_cc84c140_333544cuda3std6ranges3__45__cpo4swapE,@object
	.size		_ZN40_INTERNAL_e03590c8_4_k_cu_cc84c140_333544cuda3std6ranges3__45__cpo4swapE,(.L_10 - _ZN40_INTERNAL_e03590c8_4_k_cu_cc84c140_333544cuda3std6ranges3__45__cpo4swapE)
_ZN40_INTERNAL_e03590c8_4_k_cu_cc84c140_333544cuda3std6ranges3__45__cpo4swapE:
	.zero		1
.L_10:


//--------------------- .nv.constant0._ZN7cutlass13device_kernelINS_4gemm6kernel13GemmUniversalIN4cute5tupleIJiiiiEEENS1_10collective13CollectiveMmaINS1_35MainloopSm100TmaUmmaWarpSpecializedILi4ELi2ELi4ENS5_IJNS4_1CILi1EEESB_SB_EEEEENS5_IJNSA_ILi128EEENSA_ILi64EEESE_EEENS_10bfloat16_tENS5_IJSB_llEEESH_NS5_IJlSB_lEEENS4_8TiledMMAINS4_8MMA_AtomIJNS4_20SM100_MMA_F16BF16_SSISH_SH_fLi128ELi64ELNS4_4UMMA5MajorE1ELSO_0ELNSN_7ScaleInE0ELSP_0EEEEEENS4_6LayoutISC_NS5_IJNSA_ILi0EEEST_ST_EEEEENS5_IJNS4_10UnderscoreESW_SW_EEEEENS4_13SM90_TMA_LOADENS4_14ComposedLayoutINS4_7SwizzleILi3ELi4ELi3EEENS4_18smem_ptr_flag_bitsILi16EEENSS_INS5_IJSF_NSA_ILi8EEEEEENS5_IJSB_SF_EEEEEEEvNS4_8identityESZ_NS10_IS12_S14_NSS_INS5_IJS15_SF_EEENS5_IJSF_SB_EEEEEEEvS1A_EENS_8epilogue10collective18CollectiveEpilogueINS1G_23Sm100TmaWarpSpecializedILi3ELi2ELi32ELb1ELb0EEEJSG_NS5_IJNSS_ISE_SB_EENSS_INSA_ILi32EEESB_EEEEESH_SJ_SH_SJ_NS1G_6fusion15FusionCallbacksIS1K_NS1P_17LinearCombinationISH_fSH_fLNS_15FloatRoundStyleE2EEESG_S1O_JEEENS4_5SM1004TMEM4LOAD26SM100_TMEM_LOAD_32dp32b32xESZ_NS10_INS11_ILi2ELi4ELi3EEES14_NSS_INS5_IJS15_S1M_EEENS5_IJS1M_SB_EEEEEEENS4_39AutoVectorizingCopyWithAssumedAlignmentILi128EEENS4_14SM90_TMA_STOREES23_S25_S25_EEEvvEEEEvNT_6ParamsE --------------------------
	.section	.nv.constant0._ZN7cutlass13device_kernelINS_4gemm6kernel13GemmUniversalIN4cute5tupleIJiiiiEEENS1_10collective13CollectiveMmaINS1_35MainloopSm100TmaUmmaWarpSpecializedILi4ELi2ELi4ENS5_IJNS4_1CILi1EEESB_SB_EEEEENS5_IJNSA_ILi128EEENSA_ILi64EEESE_EEENS_10bfloat16_tENS5_IJSB_llEEESH_NS5_IJlSB_lEEENS4_8TiledMMAINS4_8MMA_AtomIJNS4_20SM100_MMA_F16BF16_SSISH_SH_fLi128ELi64ELNS4_4UMMA5MajorE1ELSO_0ELNSN_7ScaleInE0ELSP_0EEEEEENS4_6LayoutISC_NS5_IJNSA_ILi0EEEST_ST_EEEEENS5_IJNS4_10UnderscoreESW_SW_EEEEENS4_13SM90_TMA_LOADENS4_14ComposedLayoutINS4_7SwizzleILi3ELi4ELi3EEENS4_18smem_ptr_flag_bitsILi16EEENSS_INS5_IJSF_NSA_ILi8EEEEEENS5_IJSB_SF_EEEEEEEvNS4_8identityESZ_NS10_IS12_S14_NSS_INS5_IJS15_SF_EEENS5_IJSF_SB_EEEEEEEvS1A_EENS_8epilogue10collective18CollectiveEpilogueINS1G_23Sm100TmaWarpSpecializedILi3ELi2ELi32ELb1ELb0EEEJSG_NS5_IJNSS_ISE_SB_EENSS_INSA_ILi32EEESB_EEEEESH_SJ_SH_SJ_NS1G_6fusion15FusionCallbacksIS1K_NS1P_17LinearCombinationISH_fSH_fLNS_15FloatRoundStyleE2EEESG_S1O_JEEENS4_5SM1004TMEM4LOAD26SM100_TMEM_LOAD_32dp32b32xESZ_NS10_INS11_ILi2ELi4ELi3EEES14_NSS_INS5_IJS15_S1M_EEENS5_IJS1M_SB_EEEEEEENS4_39AutoVectorizingCopyWithAssumedAlignmentILi128EEENS4_14SM90_TMA_STOREES23_S25_S25_EEEvvEEEEvNT_6ParamsE,"a",@progbits
	.sectionflags	@""
	.align	4
.nv.constant0._ZN7cutlass13device_kernelINS_4gemm6kernel13GemmUniversalIN4cute5tupleIJiiiiEEENS1_10collective13CollectiveMmaINS1_35MainloopSm100TmaUmmaWarpSpecializedILi4ELi2ELi4ENS5_IJNS4_1CILi1EEESB_SB_EEEEENS5_IJNSA_ILi128EEENSA_ILi64EEESE_EEENS_10bfloat16_tENS5_IJSB_llEEESH_NS5_IJlSB_lEEENS4_8TiledMMAINS4_8MMA_AtomIJNS4_20SM100_MMA_F16BF16_SSISH_SH_fLi128ELi64ELNS4_4UMMA5MajorE1ELSO_0ELNSN_7ScaleInE0ELSP_0EEEEEENS4_6LayoutISC_NS5_IJNSA_ILi0EEEST_ST_EEEEENS5_IJNS4_10UnderscoreESW_SW_EEEEENS4_13SM90_TMA_LOADENS4_14ComposedLayoutINS4_7SwizzleILi3ELi4ELi3EEENS4_18smem_ptr_flag_bitsILi16EEENSS_INS5_IJSF_NSA_ILi8EEEEEENS5_IJSB_SF_EEEEEEEvNS4_8identityESZ_NS10_IS12_S14_NSS_INS5_IJS15_SF_EEENS5_IJSF_SB_EEEEEEEvS1A_EENS_8epilogue10collective18CollectiveEpilogueINS1G_23Sm100TmaWarpSpecializedILi3ELi2ELi32ELb1ELb0EEEJSG_NS5_IJNSS_ISE_SB_EENSS_INSA_ILi32EEESB_EEEEESH_SJ_SH_SJ_NS1G_6fusion15FusionCallbacksIS1K_NS1P_17LinearCombinationISH_fSH_fLNS_15FloatRoundStyleE2EEESG_S1O_JEEENS4_5SM1004TMEM4LOAD26SM100_TMEM_LOAD_32dp32b32xESZ_NS10_INS11_ILi2ELi4ELi3EEES14_NSS_INS5_IJS15_S1M_EEENS5_IJS1M_SB_EEEEEEENS4_39AutoVectorizingCopyWithAssumedAlignmentILi128EEENS4_14SM90_TMA_STOREES23_S25_S25_EEEvvEEEEvNT_6ParamsE:
	.zero		2944


//--------------------- SYMBOLS --------------------------

	.type		.nv.reservedSmem.offset0,@object
	.size		.nv.reservedSmem.offset0,0x4
	.type		.nv.reservedSmem.cap,@object
	.size		.nv.reservedSmem.cap,0x4
	.type		__assertfail,@function
